	.target	sm_100a

	.elftype	@"ET_EXEC"


//--------------------- .note.nv.tkinfo           --------------------------
	.section	.note.nv.tkinfo,"",@"SHT_NOTE"
	.sectionflags	@"SHF_NOTE_NV_TKINFO"
	.tkinfo
        /*0018*/ 	.word	0x00000002
        /*0030*/ 	.string	""
        /*0030*/ 	.string	"ptxas"
        /*0030*/ 	.string	"Cuda compilation tools, release 13.0, V13.0.88"
        /*0030*/ 	.string	"Build cuda_13.0.r13.0/compiler.36424714_0"
        /*0030*/ 	.string	"-arch sm_100a -m 64 "



//--------------------- .note.nv.cuinfo           --------------------------
	.section	.note.nv.cuinfo,"",@"SHT_NOTE"
	.sectionflags	@"SHF_NOTE_NV_CUINFO"
        /*0018*/ 	.short	0x0002
        /*001a*/ 	.short	0x0064
        /*001c*/ 	.short	0x0082
	.zero		2


//--------------------- .nv.info                  --------------------------
	.section	.nv.info,"",@"SHT_CUDA_INFO"
	.align	4


	//----- nvinfo : EIATTR_REGCOUNT
	.align		4
        /*0000*/ 	.byte	0x04, 0x2f
        /*0002*/ 	.short	(.L_19 - .L_18)
	.align		4
.L_18:
        /*0004*/ 	.word	index@(_ZN7cutlass13device_kernelINS_4gemm6kernel13GemmUniversalIN4cute5tupleIJiiiiEEENS1_10collective13CollectiveMmaINS1_35MainloopSm100TmaUmmaWarpSpecializedILi4ELi2ELi4ENS5_IJNS4_1CILi1EEESB_SB_EEEEENS5_IJNSA_ILi64EEENSA_ILi128EEENSA_ILi32EEEEEENS_10tfloat32_tENS5_IJlSB_lEEESI_SJ_NS4_8TiledMMAINS4_8MMA_AtomIJNS4_17SM100_MMA_TF32_SSISI_SI_fLi64ELi128ELNS4_4UMMA5MajorE0ELSO_0ELNSN_7ScaleInE0ELSP_0EEEEEENS4_6LayoutISC_NS5_IJNSA_ILi0EEEST_ST_EEEEENS5_IJNS4_10UnderscoreESW_SW_EEEEENS4_13SM90_TMA_LOADENS4_14ComposedLayoutINS4_7SwizzleILi3ELi4ELi3EEENS4_18smem_ptr_flag_bitsILi32EEENSS_INS5_IJNSA_ILi8EEESG_EEENS5_IJSG_SB_EEEEEEEvNS4_8identityESZ_S19_vS1A_EENS_8epilogue10collective18CollectiveEpilogueINS1C_23Sm100TmaWarpSpecializedILi4ELi2ELi16ELb1ELb0EEEJSH_NS5_IJNSS_ISE_SB_EENSS_ISG_SB_EEEEESI_SJ_SI_SJ_NS1C_6fusion15FusionCallbacksIS1G_NS1K_17LinearCombinationISI_fSI_fLNS_15FloatRoundStyleE2EEESH_S1J_JEEENS4_5SM1004TMEM4LOAD26SM100_TMEM_LOAD_16dp128b8xESZ_S19_NS4_17SM75_U32x4_LDSM_NENS4_14SM90_TMA_STOREES19_NS4_17SM90_U32x4_STSM_NENS4_39AutoVectorizingCopyWithAssumedAlignmentILi128EEEEEEvvEEEEvNT_6ParamsE)
        /*0008*/ 	.word	0x0000005e


	//----- nvinfo : EIATTR_FRAME_SIZE
	.align		4
.L_19:
        /*000c*/ 	.byte	0x04, 0x11
        /*000e*/ 	.short	(.L_21 - .L_20)
	.align		4
.L_20:
        /*0010*/ 	.word	index@($__internal_2_$__cuda_sm10x_tcgen05_guardrail_trap_unallocated_columns_being_dealloced)
        /*0014*/ 	.word	0x00000000


	//----- nvinfo : EIATTR_FRAME_SIZE
	.align		4
.L_21:
        /*0018*/ 	.byte	0x04, 0x11
        /*001a*/ 	.short	(.L_23 - .L_22)
	.align		4
.L_22:
        /*001c*/ 	.word	index@($__internal_1_$__cuda_sm10x_tcgen05_guardrail_trap_phase_invalid_during_alloc)
        /*0020*/ 	.word	0x00000000


	//----- nvinfo : EIATTR_FRAME_SIZE
	.align		4
.L_23:
        /*0024*/ 	.byte	0x04, 0x11
        /*0026*/ 	.short	(.L_25 - .L_24)
	.align		4
.L_24:
        /*0028*/ 	.word	index@($__internal_0_$__cuda_sm10x_tcgen05_guardrail_trap_col_being_dealloced_not_returned_by_alloc)
        /*002c*/ 	.word	0x00000000


	//----- nvinfo : EIATTR_FRAME_SIZE
	.align		4
.L_25:
        /*0030*/ 	.byte	0x04, 0x11
        /*0032*/ 	.short	(.L_27 - .L_26)
	.align		4
.L_26:
        /*0034*/ 	.word	index@(_ZN7cutlass13device_kernelINS_4gemm6kernel13GemmUniversalIN4cute5tupleIJiiiiEEENS1_10collective13CollectiveMmaINS1_35MainloopSm100TmaUmmaWarpSpecializedILi4ELi2ELi4ENS5_IJNS4_1CILi1EEESB_SB_EEEEENS5_IJNSA_ILi64EEENSA_ILi128EEENSA_ILi32EEEEEENS_10tfloat32_tENS5_IJlSB_lEEESI_SJ_NS4_8TiledMMAINS4_8MMA_AtomIJNS4_17SM100_MMA_TF32_SSISI_SI_fLi64ELi128ELNS4_4UMMA5MajorE0ELSO_0ELNSN_7ScaleInE0ELSP_0EEEEEENS4_6LayoutISC_NS5_IJNSA_ILi0EEEST_ST_EEEEENS5_IJNS4_10UnderscoreESW_SW_EEEEENS4_13SM90_TMA_LOADENS4_14ComposedLayoutINS4_7SwizzleILi3ELi4ELi3EEENS4_18smem_ptr_flag_bitsILi32EEENSS_INS5_IJNSA_ILi8EEESG_EEENS5_IJSG_SB_EEEEEEEvNS4_8identityESZ_S19_vS1A_EENS_8epilogue10collective18CollectiveEpilogueINS1C_23Sm100TmaWarpSpecializedILi4ELi2ELi16ELb1ELb0EEEJSH_NS5_IJNSS_ISE_SB_EENSS_ISG_SB_EEEEESI_SJ_SI_SJ_NS1C_6fusion15FusionCallbacksIS1G_NS1K_17LinearCombinationISI_fSI_fLNS_15FloatRoundStyleE2EEESH_S1J_JEEENS4_5SM1004TMEM4LOAD26SM100_TMEM_LOAD_16dp128b8xESZ_S19_NS4_17SM75_U32x4_LDSM_NENS4_14SM90_TMA_STOREES19_NS4_17SM90_U32x4_STSM_NENS4_39AutoVectorizingCopyWithAssumedAlignmentILi128EEEEEEvvEEEEvNT_6ParamsE)
        /*0038*/ 	.word	0x00000000


	//----- nvinfo : EIATTR_MIN_STACK_SIZE
	.align		4
.L_27:
        /*003c*/ 	.byte	0x04, 0x12
        /*003e*/ 	.short	(.L_29 - .L_28)
	.align		4
.L_28:
        /*0040*/ 	.word	index@(_ZN7cutlass13device_kernelINS_4gemm6kernel13GemmUniversalIN4cute5tupleIJiiiiEEENS1_10collective13CollectiveMmaINS1_35MainloopSm100TmaUmmaWarpSpecializedILi4ELi2ELi4ENS5_IJNS4_1CILi1EEESB_SB_EEEEENS5_IJNSA_ILi64EEENSA_ILi128EEENSA_ILi32EEEEEENS_10tfloat32_tENS5_IJlSB_lEEESI_SJ_NS4_8TiledMMAINS4_8MMA_AtomIJNS4_17SM100_MMA_TF32_SSISI_SI_fLi64ELi128ELNS4_4UMMA5MajorE0ELSO_0ELNSN_7ScaleInE0ELSP_0EEEEEENS4_6LayoutISC_NS5_IJNSA_ILi0EEEST_ST_EEEEENS5_IJNS4_10UnderscoreESW_SW_EEEEENS4_13SM90_TMA_LOADENS4_14ComposedLayoutINS4_7SwizzleILi3ELi4ELi3EEENS4_18smem_ptr_flag_bitsILi32EEENSS_INS5_IJNSA_ILi8EEESG_EEENS5_IJSG_SB_EEEEEEEvNS4_8identityESZ_S19_vS1A_EENS_8epilogue10collective18CollectiveEpilogueINS1C_23Sm100TmaWarpSpecializedILi4ELi2ELi16ELb1ELb0EEEJSH_NS5_IJNSS_ISE_SB_EENSS_ISG_SB_EEEEESI_SJ_SI_SJ_NS1C_6fusion15FusionCallbacksIS1G_NS1K_17LinearCombinationISI_fSI_fLNS_15FloatRoundStyleE2EEESH_S1J_JEEENS4_5SM1004TMEM4LOAD26SM100_TMEM_LOAD_16dp128b8xESZ_S19_NS4_17SM75_U32x4_LDSM_NENS4_14SM90_TMA_STOREES19_NS4_17SM90_U32x4_STSM_NENS4_39AutoVectorizingCopyWithAssumedAlignmentILi128EEEEEEvvEEEEvNT_6ParamsE)
        /*0044*/ 	.word	0x00000000
.L_29:


//--------------------- .nv.compat                --------------------------
	.section	.nv.compat,"",@"SHT_CUDA_COMPAT_INFO"
	.align	4
        /*0000*/ 	.byte	0x02, 0x09, 0x01, 0x00, 0x02, 0x02, 0x02, 0x00, 0x02, 0x05, 0x05, 0x00, 0x03, 0x07, 0x01, 0x01
        /*0010*/ 	.byte	0x02, 0x03, 0x01, 0x00, 0x02, 0x06, 0x01, 0x00, 0x04, 0x0b, 0x08, 0x00, 0x09, 0x00, 0x00, 0x00
        /*0020*/ 	.byte	0x00, 0x00, 0x00, 0x00


//--------------------- .nv.info._ZN7cutlass13device_kernelINS_4gemm6kernel13GemmUniversalIN4cute5tupleIJiiiiEEENS1_10collective13CollectiveMmaINS1_35MainloopSm100TmaUmmaWarpSpecializedILi4ELi2ELi4ENS5_IJNS4_1CILi1EEESB_SB_EEEEENS5_IJNSA_ILi64EEENSA_ILi128EEENSA_ILi32EEEEEENS_10tfloat32_tENS5_IJlSB_lEEESI_SJ_NS4_8TiledMMAINS4_8MMA_AtomIJNS4_17SM100_MMA_TF32_SSISI_SI_fLi64ELi128ELNS4_4UMMA5MajorE0ELSO_0ELNSN_7ScaleInE0ELSP_0EEEEEENS4_6LayoutISC_NS5_IJNSA_ILi0EEEST_ST_EEEEENS5_IJNS4_10UnderscoreESW_SW_EEEEENS4_13SM90_TMA_LOADENS4_14ComposedLayoutINS4_7SwizzleILi3ELi4ELi3EEENS4_18smem_ptr_flag_bitsILi32EEENSS_INS5_IJNSA_ILi8EEESG_EEENS5_IJSG_SB_EEEEEEEvNS4_8identityESZ_S19_vS1A_EENS_8epilogue10collective18CollectiveEpilogueINS1C_23Sm100TmaWarpSpecializedILi4ELi2ELi16ELb1ELb0EEEJSH_NS5_IJNSS_ISE_SB_EENSS_ISG_SB_EEEEESI_SJ_SI_SJ_NS1C_6fusion15FusionCallbacksIS1G_NS1K_17LinearCombinationISI_fSI_fLNS_15FloatRoundStyleE2EEESH_S1J_JEEENS4_5SM1004TMEM4LOAD26SM100_TMEM_LOAD_16dp128b8xESZ_S19_NS4_17SM75_U32x4_LDSM_NENS4_14SM90_TMA_STOREES19_NS4_17SM90_U32x4_STSM_NENS4_39AutoVectorizingCopyWithAssumedAlignmentILi128EEEEEEvvEEEEvNT_6ParamsE --------------------------
	.section	.nv.info._ZN7cutlass13device_kernelINS_4gemm6kernel13GemmUniversalIN4cute5tupleIJiiiiEEENS1_10collective13CollectiveMmaINS1_35MainloopSm100TmaUmmaWarpSpecializedILi4ELi2ELi4ENS5_IJNS4_1CILi1EEESB_SB_EEEEENS5_IJNSA_ILi64EEENSA_ILi128EEENSA_ILi32EEEEEENS_10tfloat32_tENS5_IJlSB_lEEESI_SJ_NS4_8TiledMMAINS4_8MMA_AtomIJNS4_17SM100_MMA_TF32_SSISI_SI_fLi64ELi128ELNS4_4UMMA5MajorE0ELSO_0ELNSN_7ScaleInE0ELSP_0EEEEEENS4_6LayoutISC_NS5_IJNSA_ILi0EEEST_ST_EEEEENS5_IJNS4_10UnderscoreESW_SW_EEEEENS4_13SM90_TMA_LOADENS4_14ComposedLayoutINS4_7SwizzleILi3ELi4ELi3EEENS4_18smem_ptr_flag_bitsILi32EEENSS_INS5_IJNSA_ILi8EEESG_EEENS5_IJSG_SB_EEEEEEEvNS4_8identityESZ_S19_vS1A_EENS_8epilogue10collective18CollectiveEpilogueINS1C_23Sm100TmaWarpSpecializedILi4ELi2ELi16ELb1ELb0EEEJSH_NS5_IJNSS_ISE_SB_EENSS_ISG_SB_EEEEESI_SJ_SI_SJ_NS1C_6fusion15FusionCallbacksIS1G_NS1K_17LinearCombinationISI_fSI_fLNS_15FloatRoundStyleE2EEESH_S1J_JEEENS4_5SM1004TMEM4LOAD26SM100_TMEM_LOAD_16dp128b8xESZ_S19_NS4_17SM75_U32x4_LDSM_NENS4_14SM90_TMA_STOREES19_NS4_17SM90_U32x4_STSM_NENS4_39AutoVectorizingCopyWithAssumedAlignmentILi128EEEEEEvvEEEEvNT_6ParamsE,"",@"SHT_CUDA_INFO"
	.sectionflags	@""
	.align	4


	//----- nvinfo : EIATTR_CUDA_API_VERSION
	.align		4
        /*0000*/ 	.byte	0x04, 0x37
        /*0002*/ 	.short	(.L_31 - .L_30)
.L_30:
        /*0004*/ 	.word	0x00000082


	//----- nvinfo : EIATTR_KPARAM_INFO
	.align		4
.L_31:
        /*0008*/ 	.byte	0x04, 0x17
        /*000a*/ 	.short	(.L_33 - .L_32)
.L_32:
        /*000c*/ 	.word	0x00000000
        /*0010*/ 	.short	0x0000
        /*0012*/ 	.short	0x0000
        /*0014*/ 	.byte	0x00, 0xf0, 0x01, 0x20


	//----- nvinfo : EIATTR_AT_ENTRY_FRAGMENTS
	.align		4
.L_33:
        /*0018*/ 	.byte	0x04, 0x4f
        /*001a*/ 	.short	(.L_35 - .L_34)


	//   ....[0]....
.L_34:
        /*001c*/ 	.word	0x00000006


	//----- nvinfo : EIATTR_RESERVED_SMEM_USED
	.align		4
.L_35:
        /*0020*/ 	.byte	0x01, 0x41
	.zero		2


	//----- nvinfo : EIATTR_SPARSE_MMA_MASK
	.align		4
        /*0024*/ 	.byte	0x03, 0x50
        /*0026*/ 	.short	0x0000


	//----- nvinfo : EIATTR_TCGEN05_1CTA_USED
	.align		4
        /*0028*/ 	.byte	0x01, 0x51
	.zero		2


	//----- nvinfo : EIATTR_MAXREG_COUNT
	.align		4
        /*002c*/ 	.byte	0x03, 0x1b
        /*002e*/ 	.short	0x00ff


	//----- nvinfo : EIATTR_NUM_BARRIERS
	.align		4
        /*0030*/ 	.byte	0x02, 0x4c
        /*0032*/ 	.byte	0x07
	.zero		1


	//----- nvinfo : EIATTR_EXTERNS
	.align		4
        /*0034*/ 	.byte	0x04, 0x0f
        /*0036*/ 	.short	(.L_37 - .L_36)


	//   ....[0]....
	.align		4
.L_36:
        /*0038*/ 	.word	index@(__assertfail)


	//----- nvinfo : EIATTR_MERCURY_ISA_VERSION
	.align		4
.L_37:
        /*003c*/ 	.byte	0x03, 0x5f
        /*003e*/ 	.short	0x0101


	//----- nvinfo : EIATTR_INT_WARP_WIDE_INSTR_OFFSETS
	.align		4
        /*0040*/ 	.byte	0x04, 0x31
        /*0042*/ 	.short	(.L_39 - .L_38)


	//   ....[0]....
.L_38:
        /*0044*/ 	.word	0x00001de0


	//   ....[1]....
        /*0048*/ 	.word	0x00003880


	//   ....[2]....
        /*004c*/ 	.word	0x000038b0


	//   ....[3]....
        /*0050*/ 	.word	0x00003900


	//   ....[4]....
        /*0054*/ 	.word	0x00004210


	//   ....[5]....
        /*0058*/ 	.word	0x00004270


	//   ....[6]....
        /*005c*/ 	.word	0x00004350


	//   ....[7]....
        /*0060*/ 	.word	0x000043c0


	//   ....[8]....
        /*0064*/ 	.word	0x000044d0


	//   ....[9]....
        /*0068*/ 	.word	0x00004560


	//   ....[10]....
        /*006c*/ 	.word	0x00004730


	//   ....[11]....
        /*0070*/ 	.word	0x00004890


	//----- nvinfo : EIATTR_COOP_GROUP_MASK_REGIDS
	.align		4
.L_39:
        /*0074*/ 	.byte	0x04, 0x29
        /*0076*/ 	.short	(.L_41 - .L_40)


	//   ....[0]....
.L_40:
        /*0078*/ 	.word	0xffffffff


	//   ....[1]....
        /*007c*/ 	.word	0xffffffff


	//   ....[2]....
        /*0080*/ 	.word	0xffffffff


	//   ....[3]....
        /*0084*/ 	.word	0xffffffff


	//   ....[4]....
        /*0088*/ 	.word	0xffffffff


	//   ....[5]....
        /*008c*/ 	.word	0xffffffff


	//   ....[6]....
        /*0090*/ 	.word	0xffffffff


	//   ....[7]....
        /*0094*/ 	.word	0xffffffff


	//   ....[8]....
        /*0098*/ 	.word	0xffffffff


	//   ....[9]....
        /*009c*/ 	.word	0xffffffff


	//   ....[10]....
        /*00a0*/ 	.word	0xffffffff


	//   ....[11]....
        /*00a4*/ 	.word	0xffffffff


	//   ....[12]....
        /*00a8*/ 	.word	0xffffffff


	//----- nvinfo : EIATTR_COOP_GROUP_INSTR_OFFSETS
	.align		4
.L_41:
        /*00ac*/ 	.byte	0x04, 0x28
        /*00ae*/ 	.short	(.L_43 - .L_42)


	//   ....[0]....
.L_42:
        /*00b0*/ 	.word	0x00000090


	//   ....[1]....
        /*00b4*/ 	.word	0x000004d0


	//   ....[2]....
        /*00b8*/ 	.word	0x00000640


	//   ....[3]....
        /*00bc*/ 	.word	0x000007e0


	//   ....[4]....
        /*00c0*/ 	.word	0x000008e0


	//   ....[5]....
        /*00c4*/ 	.word	0x00000a50


	//   ....[6]....
        /*00c8*/ 	.word	0x00000bf0


	//   ....[7]....
        /*00cc*/ 	.word	0x00001cc0


	//   ....[8]....
        /*00d0*/ 	.word	0x00002aa0


	//   ....[9]....
        /*00d4*/ 	.word	0x00002cb0


	//   ....[10]....
        /*00d8*/ 	.word	0x00002ce0


	//   ....[11]....
        /*00dc*/ 	.word	0x00003770


	//   ....[12]....
        /*00e0*/ 	.word	0x000039a0


	//----- nvinfo : EIATTR_VRC_CTA_INIT_COUNT
	.align		4
.L_43:
        /*00e4*/ 	.byte	0x02, 0x4a
        /*00e6*/ 	.byte	0x80
	.zero		1


	//----- nvinfo : EIATTR_SYSCALL_OFFSETS
	.align		4
        /*00e8*/ 	.byte	0x04, 0x46
        /*00ea*/ 	.short	(.L_45 - .L_44)


	//   ....[0]....
.L_44:
        /*00ec*/ 	.word	0x00005350


	//   ....[1]....
        /*00f0*/ 	.word	0x00005440


	//   ....[2]....
        /*00f4*/ 	.word	0x00005c70


	//   ....[3]....
        /*00f8*/ 	.word	0x00006630


	//   ....[4]....
        /*00fc*/ 	.word	0x00006f90


	//   ....[5]....
        /*0100*/ 	.word	0x000078f0


	//----- nvinfo : EIATTR_MBARRIER_INSTR_OFFSETS
	.align		4
.L_45:
        /*0104*/ 	.byte	0x04, 0x39
        /*0106*/ 	.short	(.L_47 - .L_46)


	//   ....[0]....
.L_46:
        /*0108*/ 	.word	0x000005b0
        /*010c*/ 	.word	0x000000ff
        /*0110*/ 	.word	0x00000000
        /*0114*/ 	.short	0x0100
        /*0116*/ 	.byte	0x05
	.zero		1


	//   ....[1]....
        /*0118*/ 	.word	0x000005c0
        /*011c*/ 	.word	0x000000ff
        /*0120*/ 	.word	0x00000020
        /*0124*/ 	.short	0x0100
        /*0126*/ 	.byte	0x05
	.zero		1


	//   ....[2]....
        /*0128*/ 	.word	0x000005d0
        /*012c*/ 	.word	0x000000ff
        /*0130*/ 	.word	0x00000008
        /*0134*/ 	.short	0x0100
        /*0136*/ 	.byte	0x05
	.zero		1


	//   ....[3]....
        /*0138*/ 	.word	0x000005e0
        /*013c*/ 	.word	0x000000ff
        /*0140*/ 	.word	0x00000028
        /*0144*/ 	.short	0x0100
        /*0146*/ 	.byte	0x05
	.zero		1


	//   ....[4]....
        /*0148*/ 	.word	0x000005f0
        /*014c*/ 	.word	0x000000ff
        /*0150*/ 	.word	0x00000010
        /*0154*/ 	.short	0x0100
        /*0156*/ 	.byte	0x05
	.zero		1


	//   ....[5]....
        /*0158*/ 	.word	0x00000600
        /*015c*/ 	.word	0x000000ff
        /*0160*/ 	.word	0x00000030
        /*0164*/ 	.short	0x0100
        /*0166*/ 	.byte	0x05
	.zero		1


	//   ....[6]....
        /*0168*/ 	.word	0x00000610
        /*016c*/ 	.word	0x000000ff
        /*0170*/ 	.word	0x00000018
        /*0174*/ 	.short	0x0100
        /*0176*/ 	.byte	0x05
	.zero		1


	//   ....[7]....
        /*0178*/ 	.word	0x00000620
        /*017c*/ 	.word	0x000000ff
        /*0180*/ 	.word	0x00000038
        /*0184*/ 	.short	0x0100
        /*0186*/ 	.byte	0x05
	.zero		1


	//   ....[8]....
        /*0188*/ 	.word	0x00000750
        /*018c*/ 	.word	0x000000ff
        /*0190*/ 	.word	0x00000040
        /*0194*/ 	.short	0x0100
        /*0196*/ 	.byte	0x07
	.zero		1


	//   ....[9]....
        /*0198*/ 	.word	0x00000760
        /*019c*/ 	.word	0x000000ff
        /*01a0*/ 	.word	0x00000060
        /*01a4*/ 	.short	0x0100
        /*01a6*/ 	.byte	0x07
	.zero		1


	//   ....[10]....
        /*01a8*/ 	.word	0x00000770
        /*01ac*/ 	.word	0x000000ff
        /*01b0*/ 	.word	0x00000048
        /*01b4*/ 	.short	0x0100
        /*01b6*/ 	.byte	0x07
	.zero		1


	//   ....[11]....
        /*01b8*/ 	.word	0x00000780
        /*01bc*/ 	.word	0x000000ff
        /*01c0*/ 	.word	0x00000068
        /*01c4*/ 	.short	0x0100
        /*01c6*/ 	.byte	0x07
	.zero		1


	//   ....[12]....
        /*01c8*/ 	.word	0x00000790
        /*01cc*/ 	.word	0x000000ff
        /*01d0*/ 	.word	0x00000050
        /*01d4*/ 	.short	0x0100
        /*01d6*/ 	.byte	0x07
	.zero		1


	//   ....[13]....
        /*01d8*/ 	.word	0x000007a0
        /*01dc*/ 	.word	0x000000ff
        /*01e0*/ 	.word	0x00000070
        /*01e4*/ 	.short	0x0100
        /*01e6*/ 	.byte	0x07
	.zero		1


	//   ....[14]....
        /*01e8*/ 	.word	0x000007b0
        /*01ec*/ 	.word	0x000000ff
        /*01f0*/ 	.word	0x00000058
        /*01f4*/ 	.short	0x0100
        /*01f6*/ 	.byte	0x07
	.zero		1


	//   ....[15]....
        /*01f8*/ 	.word	0x000007c0
        /*01fc*/ 	.word	0x000000ff
        /*0200*/ 	.word	0x00000078
        /*0204*/ 	.short	0x0100
        /*0206*/ 	.byte	0x07
	.zero		1


	//   ....[16]....
        /*0208*/ 	.word	0x000008b0
        /*020c*/ 	.word	0x000000ff
        /*0210*/ 	.word	0x00000080
        /*0214*/ 	.short	0x0100
        /*0216*/ 	.byte	0x05
	.zero		1


	//   ....[17]....
        /*0218*/ 	.word	0x000008c0
        /*021c*/ 	.word	0x000000ff
        /*0220*/ 	.word	0x00000088
        /*0224*/ 	.short	0x0100
        /*0226*/ 	.byte	0x05
	.zero		1


	//   ....[18]....
        /*0228*/ 	.word	0x00000a00
        /*022c*/ 	.word	0x000000ff
        /*0230*/ 	.word	0x00000090
        /*0234*/ 	.short	0x0100
        /*0236*/ 	.byte	0x05
	.zero		1


	//   ....[19]....
        /*0238*/ 	.word	0x00000a10
        /*023c*/ 	.word	0x000000ff
        /*0240*/ 	.word	0x000000a0
        /*0244*/ 	.short	0x0100
        /*0246*/ 	.byte	0x05
	.zero		1


	//   ....[20]....
        /*0248*/ 	.word	0x00000a20
        /*024c*/ 	.word	0x000000ff
        /*0250*/ 	.word	0x00000098
        /*0254*/ 	.short	0x0100
        /*0256*/ 	.byte	0x05
	.zero		1


	//   ....[21]....
        /*0258*/ 	.word	0x00000a30
        /*025c*/ 	.word	0x000000ff
        /*0260*/ 	.word	0x000000a8
        /*0264*/ 	.short	0x0100
        /*0266*/ 	.byte	0x05
	.zero		1


	//   ....[22]....
        /*0268*/ 	.word	0x00000b60
        /*026c*/ 	.word	0x000000ff
        /*0270*/ 	.word	0x000000b0
        /*0274*/ 	.short	0x0100
        /*0276*/ 	.byte	0x07
	.zero		1


	//   ....[23]....
        /*0278*/ 	.word	0x00000b70
        /*027c*/ 	.word	0x000000ff
        /*0280*/ 	.word	0x000000d0
        /*0284*/ 	.short	0x0100
        /*0286*/ 	.byte	0x07
	.zero		1


	//   ....[24]....
        /*0288*/ 	.word	0x00000b80
        /*028c*/ 	.word	0x000000ff
        /*0290*/ 	.word	0x000000b8
        /*0294*/ 	.short	0x0100
        /*0296*/ 	.byte	0x07
	.zero		1


	//   ....[25]....
        /*0298*/ 	.word	0x00000b90
        /*029c*/ 	.word	0x000000ff
        /*02a0*/ 	.word	0x000000d8
        /*02a4*/ 	.short	0x0100
        /*02a6*/ 	.byte	0x07
	.zero		1


	//   ....[26]....
        /*02a8*/ 	.word	0x00000ba0
        /*02ac*/ 	.word	0x000000ff
        /*02b0*/ 	.word	0x000000c0
        /*02b4*/ 	.short	0x0100
        /*02b6*/ 	.byte	0x07
	.zero		1


	//   ....[27]....
        /*02b8*/ 	.word	0x00000bb0
        /*02bc*/ 	.word	0x000000ff
        /*02c0*/ 	.word	0x000000e0
        /*02c4*/ 	.short	0x0100
        /*02c6*/ 	.byte	0x07
	.zero		1


	//   ....[28]....
        /*02c8*/ 	.word	0x00000bc0
        /*02cc*/ 	.word	0x000000ff
        /*02d0*/ 	.word	0x000000c8
        /*02d4*/ 	.short	0x0100
        /*02d6*/ 	.byte	0x07
	.zero		1


	//   ....[29]....
        /*02d8*/ 	.word	0x00000bd0
        /*02dc*/ 	.word	0x000000ff
        /*02e0*/ 	.word	0x000000e8
        /*02e4*/ 	.short	0x0100
        /*02e6*/ 	.byte	0x07
	.zero		1


	//   ....[30]....
        /*02e8*/ 	.word	0x00000cc0
        /*02ec*/ 	.word	0x000000ff
        /*02f0*/ 	.word	0x000000f0
        /*02f4*/ 	.short	0x0100
        /*02f6*/ 	.byte	0x05
	.zero		1


	//   ....[31]....
        /*02f8*/ 	.word	0x00000cd0
        /*02fc*/ 	.word	0x000000ff
        /*0300*/ 	.word	0x00000100
        /*0304*/ 	.short	0x0100
        /*0306*/ 	.byte	0x05
	.zero		1


	//   ....[32]....
        /*0308*/ 	.word	0x00000ce0
        /*030c*/ 	.word	0x000000ff
        /*0310*/ 	.word	0x000000f8
        /*0314*/ 	.short	0x0100
        /*0316*/ 	.byte	0x05
	.zero		1


	//   ....[33]....
        /*0318*/ 	.word	0x00000cf0
        /*031c*/ 	.word	0x000000ff
        /*0320*/ 	.word	0x00000108
        /*0324*/ 	.short	0x0100
        /*0326*/ 	.byte	0x05
	.zero		1


	//   ....[34]....
        /*0328*/ 	.word	0x000015c0
        /*032c*/ 	.word	0x00000002
        /*0330*/ 	.word	0x00000100
        /*0334*/ 	.short	0x010a
        /*0336*/ 	.byte	0xff
	.zero		1


	//   ....[35]....
        /*0338*/ 	.word	0x000015f0
        /*033c*/ 	.word	0x00000002
        /*0340*/ 	.word	0x000000f0
        /*0344*/ 	.short	0x0101
        /*0346*/ 	.byte	0xff
	.zero		1


	//   ....[36]....
        /*0348*/ 	.word	0x000016c0
        /*034c*/ 	.word	0x000000ff
        /*0350*/ 	.word	0x00000020
        /*0354*/ 	.short	0x010a
        /*0356*/ 	.byte	0x08
	.zero		1


	//   ....[37]....
        /*0358*/ 	.word	0x00001760
        /*035c*/ 	.word	0x000000ff
        /*0360*/ 	.word	0x00000020
        /*0364*/ 	.short	0x010a
        /*0366*/ 	.byte	0x21
	.zero		1


	//   ....[38]....
        /*0368*/ 	.word	0x000018b0
        /*036c*/ 	.word	0x000000ff
        /*0370*/ 	.word	0x00000020
        /*0374*/ 	.short	0x010a
        /*0376*/ 	.byte	0x08
	.zero		1


	//   ....[39]....
        /*0378*/ 	.word	0x000019c0
        /*037c*/ 	.word	0x000000ff
        /*0380*/ 	.word	0x00000088
        /*0384*/ 	.short	0x0101
        /*0386*/ 	.byte	0x04
	.zero		1


	//   ....[40]....
        /*0388*/ 	.word	0x000019e0
        /*038c*/ 	.word	0x000000ff
        /*0390*/ 	.word	0x00000020
        /*0394*/ 	.short	0x010a
        /*0396*/ 	.byte	0x08
	.zero		1


	//   ....[41]....
        /*0398*/ 	.word	0x00001a60
        /*039c*/ 	.word	0x000000ff
        /*03a0*/ 	.word	0x00000020
        /*03a4*/ 	.short	0x010a
        /*03a6*/ 	.byte	0x11
	.zero		1


	//   ....[42]....
        /*03a8*/ 	.word	0x00001bb0
        /*03ac*/ 	.word	0x000000ff
        /*03b0*/ 	.word	0x00000020
        /*03b4*/ 	.short	0x010a
        /*03b6*/ 	.byte	0x08
	.zero		1


	//   ....[43]....
        /*03b8*/ 	.word	0x00001cf0
        /*03bc*/ 	.word	0x00000002
        /*03c0*/ 	.word	0x00000090
        /*03c4*/ 	.short	0x010a
        /*03c6*/ 	.byte	0xff
	.zero		1


	//   ....[44]....
        /*03c8*/ 	.word	0x00001db0
        /*03cc*/ 	.word	0x00000002
        /*03d0*/ 	.word	0x00000000
        /*03d4*/ 	.short	0x0101
        /*03d6*/ 	.byte	0xff
	.zero		1


	//   ....[45]....
        /*03d8*/ 	.word	0x00002310
        /*03dc*/ 	.word	0x000000ff
        /*03e0*/ 	.word	0x00000000
        /*03e4*/ 	.short	0x010a
        /*03e6*/ 	.byte	0x05
	.zero		1


	//   ....[46]....
        /*03e8*/ 	.word	0x000023a0
        /*03ec*/ 	.word	0x000000ff
        /*03f0*/ 	.word	0x00000000
        /*03f4*/ 	.short	0x010a
        /*03f6*/ 	.byte	0x05
	.zero		1


	//   ....[47]....
        /*03f8*/ 	.word	0x00002430
        /*03fc*/ 	.word	0x000000ff
        /*0400*/ 	.word	0x00000000
        /*0404*/ 	.short	0x010a
        /*0406*/ 	.byte	0x05
	.zero		1


	//   ....[48]....
        /*0408*/ 	.word	0x000024d0
        /*040c*/ 	.word	0x00000000
        /*0410*/ 	.word	0x00000000
        /*0414*/ 	.short	0x010a
        /*0416*/ 	.byte	0xff
	.zero		1


	//   ....[49]....
        /*0418*/ 	.word	0x000025f0
        /*041c*/ 	.word	0x00000000
        /*0420*/ 	.word	0x000000f0
        /*0424*/ 	.short	0x010a
        /*0426*/ 	.byte	0xff
	.zero		1


	//   ....[50]....
        /*0428*/ 	.word	0x00002660
        /*042c*/ 	.word	0x00000000
        /*0430*/ 	.word	0x00000000
        /*0434*/ 	.short	0x0101
        /*0436*/ 	.byte	0xff
	.zero		1


	//   ....[51]....
        /*0438*/ 	.word	0x00002680
        /*043c*/ 	.word	0x000000ff
        /*0440*/ 	.word	0x000000a0
        /*0444*/ 	.short	0x010a
        /*0446*/ 	.byte	0x05
	.zero		1


	//   ....[52]....
        /*0448*/ 	.word	0x000027a0
        /*044c*/ 	.word	0x00000000
        /*0450*/ 	.word	0x00000090
        /*0454*/ 	.short	0x010a
        /*0456*/ 	.byte	0xff
	.zero		1


	//   ....[53]....
        /*0458*/ 	.word	0x000028a0
        /*045c*/ 	.word	0x00000000
        /*0460*/ 	.word	0x00000000
        /*0464*/ 	.short	0x0101
        /*0466*/ 	.byte	0xff
	.zero		1


	//   ....[54]....
        /*0468*/ 	.word	0x00002930
        /*046c*/ 	.word	0x000000ff
        /*0470*/ 	.word	0x000000a0
        /*0474*/ 	.short	0x0106
        /*0476*/ 	.byte	0x05
	.zero		1


	//   ....[55]....
        /*0478*/ 	.word	0x00002950
        /*047c*/ 	.word	0x000000ff
        /*0480*/ 	.word	0x000000a0
        /*0484*/ 	.short	0x010a
        /*0486*/ 	.byte	0x05
	.zero		1


	//   ....[56]....
        /*0488*/ 	.word	0x000029e0
        /*048c*/ 	.word	0x000000ff
        /*0490*/ 	.word	0x000000a0
        /*0494*/ 	.short	0x0106
        /*0496*/ 	.byte	0x04
	.zero		1


	//   ....[57]....
        /*0498*/ 	.word	0x00002a20
        /*049c*/ 	.word	0x00000000
        /*04a0*/ 	.word	0x000000a0
        /*04a4*/ 	.short	0x010a
        /*04a6*/ 	.byte	0xff
	.zero		1


	//   ....[58]....
        /*04a8*/ 	.word	0x00002f60
        /*04ac*/ 	.word	0x00000000
        /*04b0*/ 	.word	0x00000090
        /*04b4*/ 	.short	0x010a
        /*04b6*/ 	.byte	0xff
	.zero		1


	//   ....[59]....
        /*04b8*/ 	.word	0x00003060
        /*04bc*/ 	.word	0x00000003
        /*04c0*/ 	.word	0x00000000
        /*04c4*/ 	.short	0x0101
        /*04c6*/ 	.byte	0xff
	.zero		1


	//   ....[60]....
        /*04c8*/ 	.word	0x00003070
        /*04cc*/ 	.word	0x000000ff
        /*04d0*/ 	.word	0x00000000
        /*04d4*/ 	.short	0x010a
        /*04d6*/ 	.byte	0x06
	.zero		1


	//   ....[61]....
        /*04d8*/ 	.word	0x000030f0
        /*04dc*/ 	.word	0x000000ff
        /*04e0*/ 	.word	0x000000d0
        /*04e4*/ 	.short	0x010a
        /*04e6*/ 	.byte	0x07
	.zero		1


	//   ....[62]....
        /*04e8*/ 	.word	0x000031d0
        /*04ec*/ 	.word	0x000000ff
        /*04f0*/ 	.word	0x00000000
        /*04f4*/ 	.short	0x010a
        /*04f6*/ 	.byte	0x06
	.zero		1


	//   ....[63]....
        /*04f8*/ 	.word	0x00003300
        /*04fc*/ 	.word	0x000000ff
        /*0500*/ 	.word	0x00000000
        /*0504*/ 	.short	0x010a
        /*0506*/ 	.byte	0x1a
	.zero		1


	//   ....[64]....
        /*0508*/ 	.word	0x000035a0
        /*050c*/ 	.word	0x000000ff
        /*0510*/ 	.word	0x00000000
        /*0514*/ 	.short	0x010a
        /*0516*/ 	.byte	0x06
	.zero		1


	//   ....[65]....
        /*0518*/ 	.word	0x00003630
        /*051c*/ 	.word	0x000000ff
        /*0520*/ 	.word	0x00000000
        /*0524*/ 	.short	0x010a
        /*0526*/ 	.byte	0x06
	.zero		1


	//   ....[66]....
        /*0528*/ 	.word	0x000036c0
        /*052c*/ 	.word	0x000000ff
        /*0530*/ 	.word	0x00000000
        /*0534*/ 	.short	0x010a
        /*0536*/ 	.byte	0x06
	.zero		1


	//   ....[67]....
        /*0538*/ 	.word	0x00003750
        /*053c*/ 	.word	0x000000ff
        /*0540*/ 	.word	0x00000000
        /*0544*/ 	.short	0x010a
        /*0546*/ 	.byte	0x07
	.zero		1


	//   ....[68]....
        /*0548*/ 	.word	0x00003bc0
        /*054c*/ 	.word	0x00000000
        /*0550*/ 	.word	0x00000090
        /*0554*/ 	.short	0x010a
        /*0556*/ 	.byte	0xff
	.zero		1


	//   ....[69]....
        /*0558*/ 	.word	0x00003c80
        /*055c*/ 	.word	0x00000000
        /*0560*/ 	.word	0x00000000
        /*0564*/ 	.short	0x0101
        /*0566*/ 	.byte	0xff
	.zero		1


	//   ....[70]....
        /*0568*/ 	.word	0x00003fa0
        /*056c*/ 	.word	0x000000ff
        /*0570*/ 	.word	0x00000088
        /*0574*/ 	.short	0x010a
        /*0576*/ 	.byte	0x07
	.zero		1


	//   ....[71]....
        /*0578*/ 	.word	0x00004190
        /*057c*/ 	.word	0x000000ff
        /*0580*/ 	.word	0x00000060
        /*0584*/ 	.short	0x010a
        /*0586*/ 	.byte	0x07
	.zero		1


	//   ....[72]....
        /*0588*/ 	.word	0x00004300
        /*058c*/ 	.word	0x000000ff
        /*0590*/ 	.word	0x00000040
        /*0594*/ 	.short	0x010b
        /*0596*/ 	.byte	0x07
	.zero		1


	//   ....[73]....
        /*0598*/ 	.word	0x00004310
        /*059c*/ 	.word	0x000000ff
        /*05a0*/ 	.word	0x00000000
        /*05a4*/ 	.short	0x0101
        /*05a6*/ 	.byte	0x08
	.zero		1


	//   ....[74]....
        /*05a8*/ 	.word	0x00004320
        /*05ac*/ 	.word	0x000000ff
        /*05b0*/ 	.word	0x00000068
        /*05b4*/ 	.short	0x010a
        /*05b6*/ 	.byte	0x07
	.zero		1


	//   ....[75]....
        /*05b8*/ 	.word	0x00004470
        /*05bc*/ 	.word	0x000000ff
        /*05c0*/ 	.word	0x00000048
        /*05c4*/ 	.short	0x010b
        /*05c6*/ 	.byte	0x07
	.zero		1


	//   ....[76]....
        /*05c8*/ 	.word	0x00004480
        /*05cc*/ 	.word	0x000000ff
        /*05d0*/ 	.word	0x00000000
        /*05d4*/ 	.short	0x0101
        /*05d6*/ 	.byte	0x08
	.zero		1


	//   ....[77]....
        /*05d8*/ 	.word	0x00004490
        /*05dc*/ 	.word	0x000000ff
        /*05e0*/ 	.word	0x00000070
        /*05e4*/ 	.short	0x010a
        /*05e6*/ 	.byte	0x07
	.zero		1


	//   ....[78]....
        /*05e8*/ 	.word	0x00004610
        /*05ec*/ 	.word	0x000000ff
        /*05f0*/ 	.word	0x00000050
        /*05f4*/ 	.short	0x010b
        /*05f6*/ 	.byte	0x07
	.zero		1


	//   ....[79]....
        /*05f8*/ 	.word	0x00004650
        /*05fc*/ 	.word	0x000000ff
        /*0600*/ 	.word	0x00000000
        /*0604*/ 	.short	0x0101
        /*0606*/ 	.byte	0x08
	.zero		1


	//   ....[80]....
        /*0608*/ 	.word	0x00004690
        /*060c*/ 	.word	0x000000ff
        /*0610*/ 	.word	0x00000078
        /*0614*/ 	.short	0x010a
        /*0616*/ 	.byte	0x07
	.zero		1


	//   ....[81]....
        /*0618*/ 	.word	0x000048d0
        /*061c*/ 	.word	0x000000ff
        /*0620*/ 	.word	0x00000058
        /*0624*/ 	.short	0x010b
        /*0626*/ 	.byte	0x07
	.zero		1


	//   ....[82]....
        /*0628*/ 	.word	0x000048f0
        /*062c*/ 	.word	0x000000ff
        /*0630*/ 	.word	0x00000000
        /*0634*/ 	.short	0x0101
        /*0636*/ 	.byte	0x0d
	.zero		1


	//   ....[83]....
        /*0638*/ 	.word	0x00004920
        /*063c*/ 	.word	0x000000ff
        /*0640*/ 	.word	0x00000060
        /*0644*/ 	.short	0x010a
        /*0646*/ 	.byte	0x07
	.zero		1


	//   ....[84]....
        /*0648*/ 	.word	0x00004940
        /*064c*/ 	.word	0x000000ff
        /*0650*/ 	.word	0x00000068
        /*0654*/ 	.short	0x010a
        /*0656*/ 	.byte	0x07
	.zero		1


	//   ....[85]....
        /*0658*/ 	.word	0x00004960
        /*065c*/ 	.word	0x000000ff
        /*0660*/ 	.word	0x00000070
        /*0664*/ 	.short	0x010a
        /*0666*/ 	.byte	0x07
	.zero		1


	//   ....[86]....
        /*0668*/ 	.word	0x000049a0
        /*066c*/ 	.word	0x00000000
        /*0670*/ 	.word	0x00000078
        /*0674*/ 	.short	0x010a
        /*0676*/ 	.byte	0xff
	.zero		1


	//   ....[87]....
        /*0678*/ 	.word	0x00004d10
        /*067c*/ 	.word	0x00000000
        /*0680*/ 	.word	0x00000090
        /*0684*/ 	.short	0x010a
        /*0686*/ 	.byte	0xff
	.zero		1


	//   ....[88]....
        /*0688*/ 	.word	0x00004e20
        /*068c*/ 	.word	0x00000000
        /*0690*/ 	.word	0x00000000
        /*0694*/ 	.short	0x0101
        /*0696*/ 	.byte	0xff
	.zero		1


	//   ....[89]....
        /*0698*/ 	.word	0x000058a0
        /*069c*/ 	.word	0x000000ff
        /*06a0*/ 	.word	0x00000040
        /*06a4*/ 	.short	0x010a
        /*06a6*/ 	.byte	0x30
	.zero		1


	//   ....[90]....
        /*06a8*/ 	.word	0x000058e0
        /*06ac*/ 	.word	0x00000054
        /*06b0*/ 	.word	0x000000b0
        /*06b4*/ 	.short	0x010a
        /*06b6*/ 	.byte	0xff
	.zero		1


	//   ....[91]....
        /*06b8*/ 	.word	0x00005a50
        /*06bc*/ 	.word	0x000000ff
        /*06c0*/ 	.word	0x00000040
        /*06c4*/ 	.short	0x010a
        /*06c6*/ 	.byte	0x30
	.zero		1


	//   ....[92]....
        /*06c8*/ 	.word	0x00005b50
        /*06cc*/ 	.word	0x00000054
        /*06d0*/ 	.word	0x000000b0
        /*06d4*/ 	.short	0x010a
        /*06d6*/ 	.byte	0xff
	.zero		1


	//   ....[93]....
        /*06d8*/ 	.word	0x00006350
        /*06dc*/ 	.word	0x00000000
        /*06e0*/ 	.word	0x00000000
        /*06e4*/ 	.short	0x0101
        /*06e6*/ 	.byte	0xff
	.zero		1


	//   ....[94]....
        /*06e8*/ 	.word	0x00006360
        /*06ec*/ 	.word	0x00000002
        /*06f0*/ 	.word	0x00000040
        /*06f4*/ 	.short	0x010a
        /*06f6*/ 	.byte	0xff
	.zero		1


	//   ....[95]....
        /*06f8*/ 	.word	0x00006430
        /*06fc*/ 	.word	0x00000002
        /*0700*/ 	.word	0x00000040
        /*0704*/ 	.short	0x010a
        /*0706*/ 	.byte	0xff
	.zero		1


	//   ....[96]....
        /*0708*/ 	.word	0x00006cb0
        /*070c*/ 	.word	0x00000015
        /*0710*/ 	.word	0x00000000
        /*0714*/ 	.short	0x0101
        /*0716*/ 	.byte	0xff
	.zero		1


	//   ....[97]....
        /*0718*/ 	.word	0x00006cd0
        /*071c*/ 	.word	0x00000000
        /*0720*/ 	.word	0x00000040
        /*0724*/ 	.short	0x010a
        /*0726*/ 	.byte	0xff
	.zero		1


	//   ....[98]....
        /*0728*/ 	.word	0x00006d90
        /*072c*/ 	.word	0x00000000
        /*0730*/ 	.word	0x00000040
        /*0734*/ 	.short	0x010a
        /*0736*/ 	.byte	0xff
	.zero		1


	//   ....[99]....
        /*0738*/ 	.word	0x00007610
        /*073c*/ 	.word	0x00000015
        /*0740*/ 	.word	0x00000000
        /*0744*/ 	.short	0x0101
        /*0746*/ 	.byte	0xff
	.zero		1


	//   ....[100]....
        /*0748*/ 	.word	0x00007630
        /*074c*/ 	.word	0x00000002
        /*0750*/ 	.word	0x00000040
        /*0754*/ 	.short	0x010a
        /*0756*/ 	.byte	0xff
	.zero		1


	//   ....[101]....
        /*0758*/ 	.word	0x000076f0
        /*075c*/ 	.word	0x00000002
        /*0760*/ 	.word	0x00000040
        /*0764*/ 	.short	0x010a
        /*0766*/ 	.byte	0xff
	.zero		1


	//   ....[102]....
        /*0768*/ 	.word	0x00007a60
        /*076c*/ 	.word	0x000000ff
        /*0770*/ 	.word	0x00000000
        /*0774*/ 	.short	0x0101
        /*0776*/ 	.byte	0x05
	.zero		1


	//   ....[103]....
        /*0778*/ 	.word	0x00007fd0
        /*077c*/ 	.word	0x00000000
        /*0780*/ 	.word	0x00000000
        /*0784*/ 	.short	0x0101
        /*0786*/ 	.byte	0xff
	.zero		1


	//   ....[104]....
        /*0788*/ 	.word	0x00008240
        /*078c*/ 	.word	0x000000ff
        /*0790*/ 	.word	0x00000000
        /*0794*/ 	.short	0x0101
        /*0796*/ 	.byte	0x04
	.zero		1


	//   ....[105]....
        /*0798*/ 	.word	0x00008260
        /*079c*/ 	.word	0x00000002
        /*07a0*/ 	.word	0x00000100
        /*07a4*/ 	.short	0x010a
        /*07a6*/ 	.byte	0xff
	.zero		1


	//   ....[106]....
        /*07a8*/ 	.word	0x000082c0
        /*07ac*/ 	.word	0x00000002
        /*07b0*/ 	.word	0x00000020
        /*07b4*/ 	.short	0x010a
        /*07b6*/ 	.byte	0xff
	.zero		1


	//   ....[107]....
        /*07b8*/ 	.word	0x00008320
        /*07bc*/ 	.word	0x00000002
        /*07c0*/ 	.word	0x00000020
        /*07c4*/ 	.short	0x010a
        /*07c6*/ 	.byte	0xff
	.zero		1


	//   ....[108]....
        /*07c8*/ 	.word	0x00008370
        /*07cc*/ 	.word	0x00000002
        /*07d0*/ 	.word	0x00000090
        /*07d4*/ 	.short	0x010a
        /*07d6*/ 	.byte	0xff
	.zero		1


	//   ....[109]....
        /*07d8*/ 	.word	0x000083d0
        /*07dc*/ 	.word	0x00000000
        /*07e0*/ 	.word	0x00000000
        /*07e4*/ 	.short	0x010a
        /*07e6*/ 	.byte	0xff
	.zero		1


	//   ....[110]....
        /*07e8*/ 	.word	0x00008430
        /*07ec*/ 	.word	0x00000000
        /*07f0*/ 	.word	0x00000000
        /*07f4*/ 	.short	0x010a
        /*07f6*/ 	.byte	0xff
	.zero		1


	//   ....[111]....
        /*07f8*/ 	.word	0x00008490
        /*07fc*/ 	.word	0x00000000
        /*0800*/ 	.word	0x00000000
        /*0804*/ 	.short	0x010a
        /*0806*/ 	.byte	0xff
	.zero		1


	//   ....[112]....
        /*0808*/ 	.word	0x000084e0
        /*080c*/ 	.word	0x00000000
        /*0810*/ 	.word	0x000000f0
        /*0814*/ 	.short	0x010a
        /*0816*/ 	.byte	0xff
	.zero		1


	//   ....[113]....
        /*0818*/ 	.word	0x00008540
        /*081c*/ 	.word	0x00000000
        /*0820*/ 	.word	0x000000a0
        /*0824*/ 	.short	0x010a
        /*0826*/ 	.byte	0xff
	.zero		1


	//   ....[114]....
        /*0828*/ 	.word	0x00008590
        /*082c*/ 	.word	0x00000000
        /*0830*/ 	.word	0x00000090
        /*0834*/ 	.short	0x010a
        /*0836*/ 	.byte	0xff
	.zero		1


	//   ....[115]....
        /*0838*/ 	.word	0x000085f0
        /*083c*/ 	.word	0x00000000
        /*0840*/ 	.word	0x000000a0
        /*0844*/ 	.short	0x010a
        /*0846*/ 	.byte	0xff
	.zero		1


	//   ....[116]....
        /*0848*/ 	.word	0x00008640
        /*084c*/ 	.word	0x00000000
        /*0850*/ 	.word	0x00000090
        /*0854*/ 	.short	0x010a
        /*0856*/ 	.byte	0xff
	.zero		1


	//   ....[117]....
        /*0858*/ 	.word	0x000086a0
        /*085c*/ 	.word	0x00000002
        /*0860*/ 	.word	0x000000d0
        /*0864*/ 	.short	0x010a
        /*0866*/ 	.byte	0xff
	.zero		1


	//   ....[118]....
        /*0868*/ 	.word	0x00008700
        /*086c*/ 	.word	0x00000000
        /*0870*/ 	.word	0x00000000
        /*0874*/ 	.short	0x010a
        /*0876*/ 	.byte	0xff
	.zero		1


	//   ....[119]....
        /*0878*/ 	.word	0x00008760
        /*087c*/ 	.word	0x00000000
        /*0880*/ 	.word	0x00000000
        /*0884*/ 	.short	0x010a
        /*0886*/ 	.byte	0xff
	.zero		1


	//   ....[120]....
        /*0888*/ 	.word	0x000087c0
        /*088c*/ 	.word	0x00000000
        /*0890*/ 	.word	0x00000000
        /*0894*/ 	.short	0x010a
        /*0896*/ 	.byte	0xff
	.zero		1


	//   ....[121]....
        /*0898*/ 	.word	0x00008820
        /*089c*/ 	.word	0x00000000
        /*08a0*/ 	.word	0x00000000
        /*08a4*/ 	.short	0x010a
        /*08a6*/ 	.byte	0xff
	.zero		1


	//   ....[122]....
        /*08a8*/ 	.word	0x00008880
        /*08ac*/ 	.word	0x00000000
        /*08b0*/ 	.word	0x00000000
        /*08b4*/ 	.short	0x010a
        /*08b6*/ 	.byte	0xff
	.zero		1


	//   ....[123]....
        /*08b8*/ 	.word	0x000088d0
        /*08bc*/ 	.word	0x00000000
        /*08c0*/ 	.word	0x00000090
        /*08c4*/ 	.short	0x010a
        /*08c6*/ 	.byte	0xff
	.zero		1


	//   ....[124]....
        /*08c8*/ 	.word	0x00008930
        /*08cc*/ 	.word	0x00000000
        /*08d0*/ 	.word	0x00000088
        /*08d4*/ 	.short	0x010a
        /*08d6*/ 	.byte	0xff
	.zero		1


	//   ....[125]....
        /*08d8*/ 	.word	0x00008990
        /*08dc*/ 	.word	0x00000000
        /*08e0*/ 	.word	0x00000060
        /*08e4*/ 	.short	0x010a
        /*08e6*/ 	.byte	0xff
	.zero		1


	//   ....[126]....
        /*08e8*/ 	.word	0x000089f0
        /*08ec*/ 	.word	0x00000000
        /*08f0*/ 	.word	0x00000068
        /*08f4*/ 	.short	0x010a
        /*08f6*/ 	.byte	0xff
	.zero		1


	//   ....[127]....
        /*08f8*/ 	.word	0x00008a50
        /*08fc*/ 	.word	0x00000000
        /*0900*/ 	.word	0x00000070
        /*0904*/ 	.short	0x010a
        /*0906*/ 	.byte	0xff
	.zero		1


	//   ....[128]....
        /*0908*/ 	.word	0x00008ab0
        /*090c*/ 	.word	0x00000000
        /*0910*/ 	.word	0x00000078
        /*0914*/ 	.short	0x010a
        /*0916*/ 	.byte	0xff
	.zero		1


	//   ....[129]....
        /*0918*/ 	.word	0x00008b10
        /*091c*/ 	.word	0x00000000
        /*0920*/ 	.word	0x00000060
        /*0924*/ 	.short	0x010a
        /*0926*/ 	.byte	0xff
	.zero		1


	//   ....[130]....
        /*0928*/ 	.word	0x00008b70
        /*092c*/ 	.word	0x00000000
        /*0930*/ 	.word	0x00000068
        /*0934*/ 	.short	0x010a
        /*0936*/ 	.byte	0xff
	.zero		1


	//   ....[131]....
        /*0938*/ 	.word	0x00008bd0
        /*093c*/ 	.word	0x00000000
        /*0940*/ 	.word	0x00000070
        /*0944*/ 	.short	0x010a
        /*0946*/ 	.byte	0xff
	.zero		1


	//   ....[132]....
        /*0948*/ 	.word	0x00008c20
        /*094c*/ 	.word	0x00000000
        /*0950*/ 	.word	0x00000090
        /*0954*/ 	.short	0x010a
        /*0956*/ 	.byte	0xff
	.zero		1


	//   ....[133]....
        /*0958*/ 	.word	0x00008c80
        /*095c*/ 	.word	0x00000000
        /*0960*/ 	.word	0x00000040
        /*0964*/ 	.short	0x010a
        /*0966*/ 	.byte	0xff
	.zero		1


	//   ....[134]....
        /*0968*/ 	.word	0x00008cd0
        /*096c*/ 	.word	0x00000054
        /*0970*/ 	.word	0x000000b0
        /*0974*/ 	.short	0x010a
        /*0976*/ 	.byte	0xff
	.zero		1


	//   ....[135]....
        /*0978*/ 	.word	0x00008d20
        /*097c*/ 	.word	0x00000002
        /*0980*/ 	.word	0x00000040
        /*0984*/ 	.short	0x010a
        /*0986*/ 	.byte	0xff
	.zero		1


	//   ....[136]....
        /*0988*/ 	.word	0x00008d70
        /*098c*/ 	.word	0x00000000
        /*0990*/ 	.word	0x00000040
        /*0994*/ 	.short	0x010a
        /*0996*/ 	.byte	0xff
	.zero		1


	//   ....[137]....
        /*0998*/ 	.word	0x00008dc0
        /*099c*/ 	.word	0x00000002
        /*09a0*/ 	.word	0x00000040
        /*09a4*/ 	.short	0x010a
        /*09a6*/ 	.byte	0xff
	.zero		1


	//----- nvinfo : EIATTR_NUM_MBARRIERS
	.align		4
.L_47:
        /*09a8*/ 	.byte	0x03, 0x38
        /*09aa*/ 	.short	0x0022


	//----- nvinfo : EIATTR_EXIT_INSTR_OFFSETS
	.align		4
        /*09ac*/ 	.byte	0x04, 0x1c
        /*09ae*/ 	.short	(.L_49 - .L_48)


	//   ....[0]....
.L_48:
        /*09b0*/ 	.word	0x00002500


	//   ....[1]....
        /*09b4*/ 	.word	0x000029f0


	//   ....[2]....
        /*09b8*/ 	.word	0x00002a50


	//   ....[3]....
        /*09bc*/ 	.word	0x000039b0


	//   ....[4]....
        /*09c0*/ 	.word	0x000049d0


	//   ....[5]....
        /*09c4*/ 	.word	0x00004a10


	//   ....[6]....
        /*09c8*/ 	.word	0x00008130


	//   ....[7]....
        /*09cc*/ 	.word	0x000081b0


	//   ....[8]....
        /*09d0*/ 	.word	0x000081e0


	//   ....[9]....
        /*09d4*/ 	.word	0x00008250


	//----- nvinfo : EIATTR_MAX_THREADS
	.align		4
.L_49:
        /*09d8*/ 	.byte	0x04, 0x05
        /*09da*/ 	.short	(.L_51 - .L_50)
.L_50:
        /*09dc*/ 	.word	0x00000100
        /*09e0*/ 	.word	0x00000001
        /*09e4*/ 	.word	0x00000001


	//----- nvinfo : EIATTR_CRS_STACK_SIZE
	.align		4
.L_51:
        /*09e8*/ 	.byte	0x04, 0x1e
        /*09ea*/ 	.short	(.L_53 - .L_52)
.L_52:
        /*09ec*/ 	.word	0x00000000


	//----- nvinfo : EIATTR_CBANK_PARAM_SIZE
	.align		4
.L_53:
        /*09f0*/ 	.byte	0x03, 0x19
        /*09f2*/ 	.short	0x0800


	//----- nvinfo : EIATTR_PARAM_CBANK
	.align		4
        /*09f4*/ 	.byte	0x04, 0x0a
        /*09f6*/ 	.short	(.L_55 - .L_54)
	.align		4
.L_54:
        /*09f8*/ 	.word	index@(.nv.constant0._ZN7cutlass13device_kernelINS_4gemm6kernel13GemmUniversalIN4cute5tupleIJiiiiEEENS1_10collective13CollectiveMmaINS1_35MainloopSm100TmaUmmaWarpSpecializedILi4ELi2ELi4ENS5_IJNS4_1CILi1EEESB_SB_EEEEENS5_IJNSA_ILi64EEENSA_ILi128EEENSA_ILi32EEEEEENS_10tfloat32_tENS5_IJlSB_lEEESI_SJ_NS4_8TiledMMAINS4_8MMA_AtomIJNS4_17SM100_MMA_TF32_SSISI_SI_fLi64ELi128ELNS4_4UMMA5MajorE0ELSO_0ELNSN_7ScaleInE0ELSP_0EEEEEENS4_6LayoutISC_NS5_IJNSA_ILi0EEEST_ST_EEEEENS5_IJNS4_10UnderscoreESW_SW_EEEEENS4_13SM90_TMA_LOADENS4_14ComposedLayoutINS4_7SwizzleILi3ELi4ELi3EEENS4_18smem_ptr_flag_bitsILi32EEENSS_INS5_IJNSA_ILi8EEESG_EEENS5_IJSG_SB_EEEEEEEvNS4_8identityESZ_S19_vS1A_EENS_8epilogue10collective18CollectiveEpilogueINS1C_23Sm100TmaWarpSpecializedILi4ELi2ELi16ELb1ELb0EEEJSH_NS5_IJNSS_ISE_SB_EENSS_ISG_SB_EEEEESI_SJ_SI_SJ_NS1C_6fusion15FusionCallbacksIS1G_NS1K_17LinearCombinationISI_fSI_fLNS_15FloatRoundStyleE2EEESH_S1J_JEEENS4_5SM1004TMEM4LOAD26SM100_TMEM_LOAD_16dp128b8xESZ_S19_NS4_17SM75_U32x4_LDSM_NENS4_14SM90_TMA_STOREES19_NS4_17SM90_U32x4_STSM_NENS4_39AutoVectorizingCopyWithAssumedAlignmentILi128EEEEEEvvEEEEvNT_6ParamsE)
        /*09fc*/ 	.short	0x0380
        /*09fe*/ 	.short	0x0800


	//----- nvinfo : EIATTR_SW_WAR
	.align		4
.L_55:
        /*0a00*/ 	.byte	0x04, 0x36
        /*0a02*/ 	.short	(.L_57 - .L_56)
.L_56:
        /*0a04*/ 	.word	0x00000008
.L_57:


//--------------------- .nv.callgraph             --------------------------
	.section	.nv.callgraph,"",@"SHT_CUDA_CALLGRAPH"
	.align	4
	.sectionentsize	8
	.align		4
        /*0000*/ 	.word	0x00000000
	.align		4
        /*0004*/ 	.word	0xffffffff
	.align		4
        /*0008*/ 	.word	index@(_ZN7cutlass13device_kernelINS_4gemm6kernel13GemmUniversalIN4cute5tupleIJiiiiEEENS1_10collective13CollectiveMmaINS1_35MainloopSm100TmaUmmaWarpSpecializedILi4ELi2ELi4ENS5_IJNS4_1CILi1EEESB_SB_EEEEENS5_IJNSA_ILi64EEENSA_ILi128EEENSA_ILi32EEEEEENS_10tfloat32_tENS5_IJlSB_lEEESI_SJ_NS4_8TiledMMAINS4_8MMA_AtomIJNS4_17SM100_MMA_TF32_SSISI_SI_fLi64ELi128ELNS4_4UMMA5MajorE0ELSO_0ELNSN_7ScaleInE0ELSP_0EEEEEENS4_6LayoutISC_NS5_IJNSA_ILi0EEEST_ST_EEEEENS5_IJNS4_10UnderscoreESW_SW_EEEEENS4_13SM90_TMA_LOADENS4_14ComposedLayoutINS4_7SwizzleILi3ELi4ELi3EEENS4_18smem_ptr_flag_bitsILi32EEENSS_INS5_IJNSA_ILi8EEESG_EEENS5_IJSG_SB_EEEEEEEvNS4_8identityESZ_S19_vS1A_EENS_8epilogue10collective18CollectiveEpilogueINS1C_23Sm100TmaWarpSpecializedILi4ELi2ELi16ELb1ELb0EEEJSH_NS5_IJNSS_ISE_SB_EENSS_ISG_SB_EEEEESI_SJ_SI_SJ_NS1C_6fusion15FusionCallbacksIS1G_NS1K_17LinearCombinationISI_fSI_fLNS_15FloatRoundStyleE2EEESH_S1J_JEEENS4_5SM1004TMEM4LOAD26SM100_TMEM_LOAD_16dp128b8xESZ_S19_NS4_17SM75_U32x4_LDSM_NENS4_14SM90_TMA_STOREES19_NS4_17SM90_U32x4_STSM_NENS4_39AutoVectorizingCopyWithAssumedAlignmentILi128EEEEEEvvEEEEvNT_6ParamsE)
	.align		4
        /*000c*/ 	.word	index@(__assertfail)
	.align		4
        /*0010*/ 	.word	0x00000000
	.align		4
        /*0014*/ 	.word	0xfffffffe
	.align		4
        /*0018*/ 	.word	0x00000000
	.align		4
        /*001c*/ 	.word	0xfffffffd
	.align		4
        /*0020*/ 	.word	0x00000000
	.align		4
        /*0024*/ 	.word	0xfffffffc


//--------------------- .nv.constant4             --------------------------
	.section	.nv.constant4,"a",@progbits
	.align	8
	.align		8
.nv.constant4:
        /*0000*/ 	.dword	__assertfail
	.align		8
        /*0008*/ 	.dword	__unnamed_1
	.align		8
        /*0010*/ 	.dword	__unnamed_2
	.align		8
        /*0018*/ 	.dword	_ZN40_INTERNAL_8691ea32_4_k_cu_e5aec95f_256734cuda3std3__45__cpo5beginE
	.align		8
        /*0020*/ 	.dword	_ZN40_INTERNAL_8691ea32_4_k_cu_e5aec95f_256734cuda3std3__45__cpo3endE
	.align		8
        /*0028*/ 	.dword	_ZN40_INTERNAL_8691ea32_4_k_cu_e5aec95f_256734cuda3std3__45__cpo6cbeginE
	.align		8
        /*0030*/ 	.dword	_ZN40_INTERNAL_8691ea32_4_k_cu_e5aec95f_256734cuda3std3__45__cpo4cendE
	.align		8
        /*0038*/ 	.dword	_ZN40_INTERNAL_8691ea32_4_k_cu_e5aec95f_256734cuda3std3__442_GLOBAL__N__8691ea32_4_k_cu_e5aec95f_256736ignoreE
	.align		8
        /*0040*/ 	.dword	_ZN40_INTERNAL_8691ea32_4_k_cu_e5aec95f_256734cuda3std3__419piecewise_constructE
	.align		8
        /*0048*/ 	.dword	_ZN40_INTERNAL_8691ea32_4_k_cu_e5aec95f_256734cuda3std3__48in_placeE
	.align		8
        /*0050*/ 	.dword	_ZN40_INTERNAL_8691ea32_4_k_cu_e5aec95f_256734cuda3std6ranges3__45__cpo4swapE
	.align		8
        /*0058*/ 	.dword	_ZN40_INTERNAL_8691ea32_4_k_cu_e5aec95f_256734cuda3std6ranges3__45__cpo9iter_moveE
	.align		8
        /*0060*/ 	.dword	_ZN40_INTERNAL_8691ea32_4_k_cu_e5aec95f_256734cute7productE
	.align		8
        /*0068*/ 	.dword	_ZN40_INTERNAL_8691ea32_4_k_cu_e5aec95f_256734cute1_E
	.align		8
        /*0070*/ 	.dword	$str$25
	.align		8
        /*0078*/ 	.dword	$str$26
	.align		8
        /*0080*/ 	.dword	$str$27
	.align		8
        /*0088*/ 	.dword	$str$28


//--------------------- .text._ZN7cutlass13device_kernelINS_4gemm6kernel13GemmUniversalIN4cute5tupleIJiiiiEEENS1_10collective13CollectiveMmaINS1_35MainloopSm100TmaUmmaWarpSpecializedILi4ELi2ELi4ENS5_IJNS4_1CILi1EEESB_SB_EEEEENS5_IJNSA_ILi64EEENSA_ILi128EEENSA_ILi32EEEEEENS_10tfloat32_tENS5_IJlSB_lEEESI_SJ_NS4_8TiledMMAINS4_8MMA_AtomIJNS4_17SM100_MMA_TF32_SSISI_SI_fLi64ELi128ELNS4_4UMMA5MajorE0ELSO_0ELNSN_7ScaleInE0ELSP_0EEEEEENS4_6LayoutISC_NS5_IJNSA_ILi0EEEST_ST_EEEEENS5_IJNS4_10UnderscoreESW_SW_EEEEENS4_13SM90_TMA_LOADENS4_14ComposedLayoutINS4_7SwizzleILi3ELi4ELi3EEENS4_18smem_ptr_flag_bitsILi32EEENSS_INS5_IJNSA_ILi8EEESG_EEENS5_IJSG_SB_EEEEEEEvNS4_8identityESZ_S19_vS1A_EENS_8epilogue10collective18CollectiveEpilogueINS1C_23Sm100TmaWarpSpecializedILi4ELi2ELi16ELb1ELb0EEEJSH_NS5_IJNSS_ISE_SB_EENSS_ISG_SB_EEEEESI_SJ_SI_SJ_NS1C_6fusion15FusionCallbacksIS1G_NS1K_17LinearCombinationISI_fSI_fLNS_15FloatRoundStyleE2EEESH_S1J_JEEENS4_5SM1004TMEM4LOAD26SM100_TMEM_LOAD_16dp128b8xESZ_S19_NS4_17SM75_U32x4_LDSM_NENS4_14SM90_TMA_STOREES19_NS4_17SM90_U32x4_STSM_NENS4_39AutoVectorizingCopyWithAssumedAlignmentILi128EEEEEEvvEEEEvNT_6ParamsE --------------------------
	.section	.text._ZN7cutlass13device_kernelINS_4gemm6kernel13GemmUniversalIN4cute5tupleIJiiiiEEENS1_10collective13CollectiveMmaINS1_35MainloopSm100TmaUmmaWarpSpecializedILi4ELi2ELi4ENS5_IJNS4_1CILi1EEESB_SB_EEEEENS5_IJNSA_ILi64EEENSA_ILi128EEENSA_ILi32EEEEEENS_10tfloat32_tENS5_IJlSB_lEEESI_SJ_NS4_8TiledMMAINS4_8MMA_AtomIJNS4_17SM100_MMA_TF32_SSISI_SI_fLi64ELi128ELNS4_4UMMA5MajorE0ELSO_0ELNSN_7ScaleInE0ELSP_0EEEEEENS4_6LayoutISC_NS5_IJNSA_ILi0EEEST_ST_EEEEENS5_IJNS4_10UnderscoreESW_SW_EEEEENS4_13SM90_TMA_LOADENS4_14ComposedLayoutINS4_7SwizzleILi3ELi4ELi3EEENS4_18smem_ptr_flag_bitsILi32EEENSS_INS5_IJNSA_ILi8EEESG_EEENS5_IJSG_SB_EEEEEEEvNS4_8identityESZ_S19_vS1A_EENS_8epilogue10collective18CollectiveEpilogueINS1C_23Sm100TmaWarpSpecializedILi4ELi2ELi16ELb1ELb0EEEJSH_NS5_IJNSS_ISE_SB_EENSS_ISG_SB_EEEEESI_SJ_SI_SJ_NS1C_6fusion15FusionCallbacksIS1G_NS1K_17LinearCombinationISI_fSI_fLNS_15FloatRoundStyleE2EEESH_S1J_JEEENS4_5SM1004TMEM4LOAD26SM100_TMEM_LOAD_16dp128b8xESZ_S19_NS4_17SM75_U32x4_LDSM_NENS4_14SM90_TMA_STOREES19_NS4_17SM90_U32x4_STSM_NENS4_39AutoVectorizingCopyWithAssumedAlignmentILi128EEEEEEvvEEEEvNT_6ParamsE,"ax",@progbits
	.align	128
.text._ZN7cutlass13device_kernelINS_4gemm6kernel13GemmUniversalIN4cute5tupleIJiiiiEEENS1_10collective13CollectiveMmaINS1_35MainloopSm100TmaUmmaWarpSpecializedILi4ELi2ELi4ENS5_IJNS4_1CILi1EEESB_SB_EEEEENS5_IJNSA_ILi64EEENSA_ILi128EEENSA_ILi32EEEEEENS_10tfloat32_tENS5_IJlSB_lEEESI_SJ_NS4_8TiledMMAINS4_8MMA_AtomIJNS4_17SM100_MMA_TF32_SSISI_SI_fLi64ELi128ELNS4_4UMMA5MajorE0ELSO_0ELNSN_7ScaleInE0ELSP_0EEEEEENS4_6LayoutISC_NS5_IJNSA_ILi0EEEST_ST_EEEEENS5_IJNS4_10UnderscoreESW_SW_EEEEENS4_13SM90_TMA_LOADENS4_14ComposedLayoutINS4_7SwizzleILi3ELi4ELi3EEENS4_18smem_ptr_flag_bitsILi32EEENSS_INS5_IJNSA_ILi8EEESG_EEENS5_IJSG_SB_EEEEEEEvNS4_8identityESZ_S19_vS1A_EENS_8epilogue10collective18CollectiveEpilogueINS1C_23Sm100TmaWarpSpecializedILi4ELi2ELi16ELb1ELb0EEEJSH_NS5_IJNSS_ISE_SB_EENSS_ISG_SB_EEEEESI_SJ_SI_SJ_NS1C_6fusion15FusionCallbacksIS1G_NS1K_17LinearCombinationISI_fSI_fLNS_15FloatRoundStyleE2EEESH_S1J_JEEENS4_5SM1004TMEM4LOAD26SM100_TMEM_LOAD_16dp128b8xESZ_S19_NS4_17SM75_U32x4_LDSM_NENS4_14SM90_TMA_STOREES19_NS4_17SM90_U32x4_STSM_NENS4_39AutoVectorizingCopyWithAssumedAlignmentILi128EEEEEEvvEEEEvNT_6ParamsE:
        .type           _ZN7cutlass13device_kernelINS_4gemm6kernel13GemmUniversalIN4cute5tupleIJiiiiEEENS1_10collective13CollectiveMmaINS1_35MainloopSm100TmaUmmaWarpSpecializedILi4ELi2ELi4ENS5_IJNS4_1CILi1EEESB_SB_EEEEENS5_IJNSA_ILi64EEENSA_ILi128EEENSA_ILi32EEEEEENS_10tfloat32_tENS5_IJlSB_lEEESI_SJ_NS4_8TiledMMAINS4_8MMA_AtomIJNS4_17SM100_MMA_TF32_SSISI_SI_fLi64ELi128ELNS4_4UMMA5MajorE0ELSO_0ELNSN_7ScaleInE0ELSP_0EEEEEENS4_6LayoutISC_NS5_IJNSA_ILi0EEEST_ST_EEEEENS5_IJNS4_10UnderscoreESW_SW_EEEEENS4_13SM90_TMA_LOADENS4_14ComposedLayoutINS4_7SwizzleILi3ELi4ELi3EEENS4_18smem_ptr_flag_bitsILi32EEENSS_INS5_IJNSA_ILi8EEESG_EEENS5_IJSG_SB_EEEEEEEvNS4_8identityESZ_S19_vS1A_EENS_8epilogue10collective18CollectiveEpilogueINS1C_23Sm100TmaWarpSpecializedILi4ELi2ELi16ELb1ELb0EEEJSH_NS5_IJNSS_ISE_SB_EENSS_ISG_SB_EEEEESI_SJ_SI_SJ_NS1C_6fusion15FusionCallbacksIS1G_NS1K_17LinearCombinationISI_fSI_fLNS_15FloatRoundStyleE2EEESH_S1J_JEEENS4_5SM1004TMEM4LOAD26SM100_TMEM_LOAD_16dp128b8xESZ_S19_NS4_17SM75_U32x4_LDSM_NENS4_14SM90_TMA_STOREES19_NS4_17SM90_U32x4_STSM_NENS4_39AutoVectorizingCopyWithAssumedAlignmentILi128EEEEEEvvEEEEvNT_6ParamsE,@function
        .size           _ZN7cutlass13device_kernelINS_4gemm6kernel13GemmUniversalIN4cute5tupleIJiiiiEEENS1_10collective13CollectiveMmaINS1_35MainloopSm100TmaUmmaWarpSpecializedILi4ELi2ELi4ENS5_IJNS4_1CILi1EEESB_SB_EEEEENS5_IJNSA_ILi64EEENSA_ILi128EEENSA_ILi32EEEEEENS_10tfloat32_tENS5_IJlSB_lEEESI_SJ_NS4_8TiledMMAINS4_8MMA_AtomIJNS4_17SM100_MMA_TF32_SSISI_SI_fLi64ELi128ELNS4_4UMMA5MajorE0ELSO_0ELNSN_7ScaleInE0ELSP_0EEEEEENS4_6LayoutISC_NS5_IJNSA_ILi0EEEST_ST_EEEEENS5_IJNS4_10UnderscoreESW_SW_EEEEENS4_13SM90_TMA_LOADENS4_14ComposedLayoutINS4_7SwizzleILi3ELi4ELi3EEENS4_18smem_ptr_flag_bitsILi32EEENSS_INS5_IJNSA_ILi8EEESG_EEENS5_IJSG_SB_EEEEEEEvNS4_8identityESZ_S19_vS1A_EENS_8epilogue10collective18CollectiveEpilogueINS1C_23Sm100TmaWarpSpecializedILi4ELi2ELi16ELb1ELb0EEEJSH_NS5_IJNSS_ISE_SB_EENSS_ISG_SB_EEEEESI_SJ_SI_SJ_NS1C_6fusion15FusionCallbacksIS1G_NS1K_17LinearCombinationISI_fSI_fLNS_15FloatRoundStyleE2EEESH_S1J_JEEENS4_5SM1004TMEM4LOAD26SM100_TMEM_LOAD_16dp128b8xESZ_S19_NS4_17SM75_U32x4_LDSM_NENS4_14SM90_TMA_STOREES19_NS4_17SM90_U32x4_STSM_NENS4_39AutoVectorizingCopyWithAssumedAlignmentILi128EEEEEEvvEEEEvNT_6ParamsE,(.L_x_176 - _ZN7cutlass13device_kernelINS_4gemm6kernel13GemmUniversalIN4cute5tupleIJiiiiEEENS1_10collective13CollectiveMmaINS1_35MainloopSm100TmaUmmaWarpSpecializedILi4ELi2ELi4ENS5_IJNS4_1CILi1EEESB_SB_EEEEENS5_IJNSA_ILi64EEENSA_ILi128EEENSA_ILi32EEEEEENS_10tfloat32_tENS5_IJlSB_lEEESI_SJ_NS4_8TiledMMAINS4_8MMA_AtomIJNS4_17SM100_MMA_TF32_SSISI_SI_fLi64ELi128ELNS4_4UMMA5MajorE0ELSO_0ELNSN_7ScaleInE0ELSP_0EEEEEENS4_6LayoutISC_NS5_IJNSA_ILi0EEEST_ST_EEEEENS5_IJNS4_10UnderscoreESW_SW_EEEEENS4_13SM90_TMA_LOADENS4_14ComposedLayoutINS4_7SwizzleILi3ELi4ELi3EEENS4_18smem_ptr_flag_bitsILi32EEENSS_INS5_IJNSA_ILi8EEESG_EEENS5_IJSG_SB_EEEEEEEvNS4_8identityESZ_S19_vS1A_EENS_8epilogue10collective18CollectiveEpilogueINS1C_23Sm100TmaWarpSpecializedILi4ELi2ELi16ELb1ELb0EEEJSH_NS5_IJNSS_ISE_SB_EENSS_ISG_SB_EEEEESI_SJ_SI_SJ_NS1C_6fusion15FusionCallbacksIS1G_NS1K_17LinearCombinationISI_fSI_fLNS_15FloatRoundStyleE2EEESH_S1J_JEEENS4_5SM1004TMEM4LOAD26SM100_TMEM_LOAD_16dp128b8xESZ_S19_NS4_17SM75_U32x4_LDSM_NENS4_14SM90_TMA_STOREES19_NS4_17SM90_U32x4_STSM_NENS4_39AutoVectorizingCopyWithAssumedAlignmentILi128EEEEEEvvEEEEvNT_6ParamsE)
        .other          _ZN7cutlass13device_kernelINS_4gemm6kernel13GemmUniversalIN4cute5tupleIJiiiiEEENS1_10collective13CollectiveMmaINS1_35MainloopSm100TmaUmmaWarpSpecializedILi4ELi2ELi4ENS5_IJNS4_1CILi1EEESB_SB_EEEEENS5_IJNSA_ILi64EEENSA_ILi128EEENSA_ILi32EEEEEENS_10tfloat32_tENS5_IJlSB_lEEESI_SJ_NS4_8TiledMMAINS4_8MMA_AtomIJNS4_17SM100_MMA_TF32_SSISI_SI_fLi64ELi128ELNS4_4UMMA5MajorE0ELSO_0ELNSN_7ScaleInE0ELSP_0EEEEEENS4_6LayoutISC_NS5_IJNSA_ILi0EEEST_ST_EEEEENS5_IJNS4_10UnderscoreESW_SW_EEEEENS4_13SM90_TMA_LOADENS4_14ComposedLayoutINS4_7SwizzleILi3ELi4ELi3EEENS4_18smem_ptr_flag_bitsILi32EEENSS_INS5_IJNSA_ILi8EEESG_EEENS5_IJSG_SB_EEEEEEEvNS4_8identityESZ_S19_vS1A_EENS_8epilogue10collective18CollectiveEpilogueINS1C_23Sm100TmaWarpSpecializedILi4ELi2ELi16ELb1ELb0EEEJSH_NS5_IJNSS_ISE_SB_EENSS_ISG_SB_EEEEESI_SJ_SI_SJ_NS1C_6fusion15FusionCallbacksIS1G_NS1K_17LinearCombinationISI_fSI_fLNS_15FloatRoundStyleE2EEESH_S1J_JEEENS4_5SM1004TMEM4LOAD26SM100_TMEM_LOAD_16dp128b8xESZ_S19_NS4_17SM75_U32x4_LDSM_NENS4_14SM90_TMA_STOREES19_NS4_17SM90_U32x4_STSM_NENS4_39AutoVectorizingCopyWithAssumedAlignmentILi128EEEEEEvvEEEEvNT_6ParamsE,@"STO_CUDA_ENTRY STV_DEFAULT"
_ZN7cutlass13device_kernelINS_4gemm6kernel13GemmUniversalIN4cute5tupleIJiiiiEEENS1_10collective13CollectiveMmaINS1_35MainloopSm100TmaUmmaWarpSpecializedILi4ELi2ELi4ENS5_IJNS4_1CILi1EEESB_SB_EEEEENS5_IJNSA_ILi64EEENSA_ILi128EEENSA_ILi32EEEEEENS_10tfloat32_tENS5_IJlSB_lEEESI_SJ_NS4_8TiledMMAINS4_8MMA_AtomIJNS4_17SM100_MMA_TF32_SSISI_SI_fLi64ELi128ELNS4_4UMMA5MajorE0ELSO_0ELNSN_7ScaleInE0ELSP_0EEEEEENS4_6LayoutISC_NS5_IJNSA_ILi0EEEST_ST_EEEEENS5_IJNS4_10UnderscoreESW_SW_EEEEENS4_13SM90_TMA_LOADENS4_14ComposedLayoutINS4_7SwizzleILi3ELi4ELi3EEENS4_18smem_ptr_flag_bitsILi32EEENSS_INS5_IJNSA_ILi8EEESG_EEENS5_IJSG_SB_EEEEEEEvNS4_8identityESZ_S19_vS1A_EENS_8epilogue10collective18CollectiveEpilogueINS1C_23Sm100TmaWarpSpecializedILi4ELi2ELi16ELb1ELb0EEEJSH_NS5_IJNSS_ISE_SB_EENSS_ISG_SB_EEEEESI_SJ_SI_SJ_NS1C_6fusion15FusionCallbacksIS1G_NS1K_17LinearCombinationISI_fSI_fLNS_15FloatRoundStyleE2EEESH_S1J_JEEENS4_5SM1004TMEM4LOAD26SM100_TMEM_LOAD_16dp128b8xESZ_S19_NS4_17SM75_U32x4_LDSM_NENS4_14SM90_TMA_STOREES19_NS4_17SM90_U32x4_STSM_NENS4_39AutoVectorizingCopyWithAssumedAlignmentILi128EEEEEEvvEEEEvNT_6ParamsE:
[----:B------:R-:W1:Y:S01]  /*0000*/  LDC R1, c[0x0][0x37c] ;  /* 0x0000df00ff017b82 */ /* 0x000e620000000800 */
[----:B------:R-:W2:Y:S01]  /*0010*/  S2R R77, SR_TID.X ;  /* 0x00000000004d7919 */ /* 0x000ea20000002100 */
[----:B------:R-:W3:Y:S01]  /*0020*/  LDCU.64 UR4, c[0x0][0x890] ;  /* 0x00011200ff0477ac */ /* 0x000ee20008000a00 */
[----:B------:R-:W-:Y:S02]  /*0030*/  PRMT R64, RZ, 0x7610, R64 ;  /* 0x00007610ff407816 */ /* 0x000fe40000000040 */
[----:B------:R-:W-:Y:S01]  /*0040*/  ELECT P5, URZ, PT ;  /* 0x0000000000ff782f */ /* 0x000fe200038a0000 */
[----:B------:R-:W4:Y:S01]  /*0050*/  LDCU.64 UR46, c[0x0][0x358] ;  /* 0x00006b00ff2e77ac */ /* 0x000f220008000a00 */
[----:B---3--:R-:W-:-:S04]  /*0060*/  UISETP.NE.U32.AND UP0, UPT, UR4, URZ, UPT ;  /* 0x000000ff0400728c */ /* 0x008fc8000bf05070 */
[----:B------:R-:W-:Y:S01]  /*0070*/  UISETP.NE.AND.EX UP0, UPT, UR5, URZ, UPT, UP0 ;  /* 0x000000ff0500728c */ /* 0x000fe2000bf05300 */
[----:B--2---:R-:W-:-:S05]  /*0080*/  SHF.R.U32.HI R69, RZ, 0x5, R77 ;  /* 0x00000005ff457819 */ /* 0x004fca000001164d */
[----:B------:R-:W2:Y:S02]  /*0090*/  SHFL.IDX PT, R0, R69, RZ, 0x1f ;  /* 0x00001fff45007589 */ /* 0x000ea400000e0000 */
[----:B--2---:R-:W-:Y:S01]  /*00a0*/  R2UR UR8, R0 ;  /* 0x00000000000872ca */ /* 0x004fe200000e0000 */
[----:B-1--4-:R-:W-:-:S14]  /*00b0*/  BRA.U UP0, `(.L_x_0) ;  /* 0x00000001002c7547 */ /* 0x012fdc000b800000 */
[----:B------:R-:W1:Y:S02]  /*00c0*/  LDCU.64 UR6, c[0x0][0x888] ;  /* 0x00011100ff0677ac */ /* 0x000e640008000a00 */
[----:B-1----:R-:W-:-:S04]  /*00d0*/  UISETP.NE.U32.AND UP0, UPT, UR6, URZ, UPT ;  /* 0x000000ff0600728c */ /* 0x002fc8000bf05070 */
[----:B------:R-:W-:-:S09]  /*00e0*/  UISETP.NE.AND.EX UP0, UPT, UR7, URZ, UPT, UP0 ;  /* 0x000000ff0700728c */ /* 0x000fd2000bf05300 */
[----:B------:R-:W-:Y:S05]  /*00f0*/  BRA.U !UP0, `(.L_x_1) ;  /* 0x0000000108107547 */ /* 0x000fea000b800000 */
[----:B------:R-:W1:Y:S02]  /*0100*/  LDC.64 R2, c[0x0][0x888] ;  /* 0x00022200ff027b82 */ /* 0x000e640000000a00 */
[----:B-1----:R1:W5:Y:S01]  /*0110*/  LDG.E R35, desc[UR46][R2.64] ;  /* 0x0000002e02237981 */ /* 0x002362000c1e1900 */
[----:B------:R-:W-:Y:S01]  /*0120*/  HFMA2 R64, -RZ, RZ, 0, 5.9604644775390625e-08 ;  /* 0x00000001ff407431 */ /* 0x000fe200000001ff */
[----:B------:R-:W-:Y:S05]  /*0130*/  BRA `(.L_x_0) ;  /* 0x00000000000c7947 */ /* 0x000fea0003800000 */
.L_x_1:
[----:B------:R-:W1:Y:S01]  /*0140*/  LDCU UR6, c[0x0][0x880] ;  /* 0x00011000ff0677ac */ /* 0x000e620008000800 */
[----:B------:R-:W-:Y:S01]  /*0150*/  HFMA2 R64, -RZ, RZ, 0, 5.9604644775390625e-08 ;  /* 0x00000001ff407431 */ /* 0x000fe200000001ff */
[----:B-1----:R-:W-:-:S07]  /*0160*/  MOV R35, UR6 ;  /* 0x0000000600237c02 */ /* 0x002fce0008000f00 */
.L_x_0:
[----:B------:R-:W2:Y:S02]  /*0170*/  LDCU.64 UR6, c[0x0][0x8b0] ;  /* 0x00011600ff0677ac */ /* 0x000ea40008000a00 */
[----:B--2---:R-:W-:-:S04]  /*0180*/  UISETP.NE.U32.AND UP0, UPT, UR6, URZ, UPT ;  /* 0x000000ff0600728c */ /* 0x004fc8000bf05070 */
[----:B------:R-:W-:-:S09]  /*0190*/  UISETP.NE.AND.EX UP0, UPT, UR7, URZ, UPT, UP0 ;  /* 0x000000ff0700728c */ /* 0x000fd2000bf05300 */
[----:B------:R-:W-:Y:S05]  /*01a0*/  BRA.U UP0, `(.L_x_2) ;  /* 0x0000000100247547 */ /* 0x000fea000b800000 */
[----:B------:R-:W2:Y:S02]  /*01b0*/  LDCU.64 UR6, c[0x0][0x8a8] ;  /* 0x00011500ff0677ac */ /* 0x000ea40008000a00 */
[----:B--2---:R-:W-:-:S04]  /*01c0*/  UISETP.NE.U32.AND UP0, UPT, UR6, URZ, UPT ;  /* 0x000000ff0600728c */ /* 0x004fc8000bf05070 */
[----:B------:R-:W-:-:S09]  /*01d0*/  UISETP.NE.AND.EX UP0, UPT, UR7, URZ, UPT, UP0 ;  /* 0x000000ff0700728c */ /* 0x000fd2000bf05300 */
[----:B------:R-:W-:Y:S05]  /*01e0*/  BRA.U !UP0, `(.L_x_3) ;  /* 0x00000001080c7547 */ /* 0x000fea000b800000 */
[----:B-1----:R-:W1:Y:S02]  /*01f0*/  LDC.64 R2, c[0x0][0x8a8] ;  /* 0x00022a00ff027b82 */ /* 0x002e640000000a00 */
[----:B-1----:R2:W5:Y:S01]  /*0200*/  LDG.E R33, desc[UR46][R2.64] ;  /* 0x0000002e02217981 */ /* 0x002562000c1e1900 */
[----:B------:R-:W-:Y:S05]  /*0210*/  BRA `(.L_x_2) ;  /* 0x0000000000087947 */ /* 0x000fea0003800000 */
.L_x_3:
[----:B------:R-:W2:Y:S02]  /*0220*/  LDCU UR6, c[0x0][0x8a0] ;  /* 0x00011400ff0677ac */ /* 0x000ea40008000800 */
[----:B--2---:R-:W-:Y:S02]  /*0230*/  MOV R33, UR6 ;  /* 0x0000000600217c02 */ /* 0x004fe40008000f00 */
.L_x_2:
[----:B------:R-:W-:Y:S01]  /*0240*/  IMAD.U32 R0, RZ, RZ, UR8 ;  /* 0x00000008ff007e24 */ /* 0x000fe2000f8e00ff */
[----:B------:R-:W-:Y:S04]  /*0250*/  BSSY.RECONVERGENT B0, `(.L_x_4) ;  /* 0x000000c000007945 */ /* 0x000fe80003800200 */
[C---:B------:R-:W-:Y:S02]  /*0260*/  ISETP.NE.OR P1, PT, R0.reuse, 0x1, !P5 ;  /* 0x000000010000780c */ /* 0x040fe40006f25670 */
[----:B------:R-:W-:-:S11]  /*0270*/  ISETP.NE.OR P0, PT, R0, 0x3, !P5 ;  /* 0x000000030000780c */ /* 0x000fd60006f05670 */
[----:B------:R-:W-:Y:S05]  /*0280*/  @P1 BRA `(.L_x_5) ;  /* 0x0000000000201947 */ /* 0x000fea0003800000 */
[----:B------:R-:W3:Y:S02]  /*0290*/  LDCU.64 UR6, c[0x0][0x348] ;  /* 0x00006900ff0677ac */ /* 0x000ee40008000a00 */
[----:B---3--:R-:W-:Y:S02]  /*02a0*/  UIADD3 UR10, UP1, UPT, UR6, 0x80, URZ ;  /* 0x00000080060a7890 */ /* 0x008fe4000ff3e0ff */
[----:B------:R-:W-:Y:S02]  /*02b0*/  UIADD3 UR6, UP0, UPT, UR6, 0x180, URZ ;  /* 0x0000018006067890 */ /* 0x000fe4000ff1e0ff */
[----:B------:R-:W-:Y:S02]  /*02c0*/  UIADD3.X UR11, UPT, UPT, URZ, UR7, URZ, UP1, !UPT ;  /* 0x00000007ff0b7290 */ /* 0x000fe40008ffe4ff */
[----:B------:R-:W-:-:S07]  /*02d0*/  UIADD3.X UR7, UPT, UPT, URZ, UR7, URZ, UP0, !UPT ;  /* 0x00000007ff077290 */ /* 0x000fce00087fe4ff */
[----:B------:R3:W-:Y:S02]  /*02e0*/  UTMACCTL.PF [UR10] ;  /* 0x000000000a0079b9 */ /* 0x0007e40008040000 */
[----:B------:R3:W-:Y:S02]  /*02f0*/  UTMACCTL.PF [UR6] ;  /* 0x00000000060079b9 */ /* 0x0007e40008040000 */
[----:B---3--:R-:W-:Y:S01]  /*0300*/  NOP ;  /* 0x0000000000007918 */ /* 0x008fe20000000000 */
.L_x_5:
[----:B------:R-:W-:Y:S05]  /*0310*/  BSYNC.RECONVERGENT B0 ;  /* 0x0000000000007941 */ /* 0x000fea0003800200 */
.L_x_4:
[----:B------:R-:W-:Y:S04]  /*0320*/  BSSY.RECONVERGENT B0, `(.L_x_6) ;  /* 0x000000a000007945 */ /* 0x000fe80003800200 */
        /* <DEDUP_REMOVED lines=9> */
.L_x_7:
[----:B------:R-:W-:Y:S05]  /*03c0*/  BSYNC.RECONVERGENT B0 ;  /* 0x0000000000007941 */ /* 0x000fea0003800200 */
.L_x_6:
[----:B------:R-:W3:Y:S01]  /*03d0*/  LDCU.64 UR6, c[0x0][0x888] ;  /* 0x00011100ff0677ac */ /* 0x000ee20008000a00 */
[----:B------:R-:W-:Y:S02]  /*03e0*/  UISETP.EQ.U32.AND UP1, UPT, UR4, URZ, UPT ;  /* 0x000000ff0400728c */ /* 0x000fe4000bf22070 */
[----:B------:R-:W-:Y:S02]  /*03f0*/  UPLOP3.LUT UP2, UPT, UPT, UPT, UPT, 0x80, 0x8 ;  /* 0x000000000008789c */ /* 0x000fe40003f4f070 */
[----:B---3--:R-:W-:-:S04]  /*0400*/  UISETP.NE.U32.AND UP0, UPT, UR6, URZ, UPT ;  /* 0x000000ff0600728c */ /* 0x008fc8000bf05070 */
[----:B------:R-:W-:-:S04]  /*0410*/  UISETP.NE.AND.EX UP0, UPT, UR7, URZ, UPT, UP0 ;  /* 0x000000ff0700728c */ /* 0x000fc8000bf05300 */
[----:B------:R-:W-:-:S04]  /*0420*/  UISETP.EQ.OR.EX UP3, UPT, UR5, URZ, !UP0, UP1 ;  /* 0x000000ff0500728c */ /* 0x000fc8000c762710 */
[----:B------:R-:W-:-:S05]  /*0430*/  UP2UR UR50, UPR, URZ, 0x8 ;  /* 0x00000008ff327883 */ /* 0x000fca0008000000 */
[----:B------:R-:W-:Y:S07]  /*0440*/  BRA.U !UP3, `(.L_x_8) ;  /* 0x000000010b207547 */ /* 0x000fee000b800000 */
[----:B------:R-:W-:Y:S01]  /*0450*/  UISETP.NE.U32.AND UP2, UPT, UR4, URZ, UPT ;  /* 0x000000ff0400728c */ /* 0x000fe2000bf45070 */
[----:B-----5:R-:W-:Y:S01]  /*0460*/  FSETP.NEU.AND P0, PT, R35, RZ, PT ;  /* 0x000000ff2300720b */ /* 0x020fe20003f0d000 */
[----:B------:R-:W-:Y:S02]  /*0470*/  USEL UR4, URZ, 0xffffffff, UP0 ;  /* 0xffffffffff047887 */ /* 0x000fe40008000000 */
[----:B------:R-:W-:-:S10]  /*0480*/  UISETP.NE.AND.EX UP2, UPT, UR5, URZ, UPT, UP2 ;  /* 0x000000ff0500728c */ /* 0x000fd4000bf45320 */
[----:B------:R-:W-:Y:S01]  /*0490*/  VOTEU.ANY UP1, P0 ;  /* 0x0000000000ff7886 */ /* 0x000fe20000020100 */
[----:B------:R-:W-:-:S04]  /*04a0*/  @!UP2 USEL UR4, URZ, 0xffffffff, UP1 ;  /* 0xffffffffff04a887 */ /* 0x000fc80008800000 */
[----:B------:R-:W-:-:S04]  /*04b0*/  ULOP3.LUT UR4, UR4, 0x1, URZ, 0xc0, !UPT ;  /* 0x0000000104047892 */ /* 0x000fc8000f8ec0ff */
[----:B------:R-:W-:-:S11]  /*04c0*/  UISETP.NE.U32.AND UP2, UPT, UR4, 0x1, UPT ;  /* 0x000000010400788c */ /* 0x000fd6000bf45070 */
.L_x_8:
[----:B-12---:R-:W1:Y:S01]  /*04d0*/  SHFL.IDX PT, R2, R69, RZ, 0x1f ;  /* 0x00001fff45027589 */ /* 0x006e6200000e0000 */
[----:B------:R-:W-:-:S04]  /*04e0*/  UISETP.NE.AND UP1, UPT, UR8, 0x2, UPT ;  /* 0x000000020800788c */ /* 0x000fc8000bf25270 */
[----:B------:R-:W-:Y:S01]  /*04f0*/  USEL UR6, URZ, 0x1, UP1 ;  /* 0x00000001ff067887 */ /* 0x000fe20008800000 */
[----:B-1----:R-:W-:-:S13]  /*0500*/  ISETP.NE.AND P0, PT, R2, RZ, PT ;  /* 0x000000ff0200720c */ /* 0x002fda0003f05270 */
[----:B------:R-:W-:Y:S05]  /*0510*/  @P0 BRA `(.L_x_9) ;  /* 0x0000000000480947 */ /* 0x000fea0003800000 */
[----:B------:R-:W1:Y:S01]  /*0520*/  S2UR UR5, SR_CgaCtaId ;  /* 0x00000000000579c3 */ /* 0x000e620000008800 */
[----:B------:R-:W-:Y:S01]  /*0530*/  UMOV UR7, 0x400 ;  /* 0x0000040000077882 */ /* 0x000fe20000000000 */
[----:B------:R-:W-:Y:S01]  /*0540*/  UMOV UR4, 0x1 ;  /* 0x0000000100047882 */ /* 0x000fe20000000000 */
[----:B------:R-:W-:Y:S01]  /*0550*/  ELECT P0, URZ, PT ;  /* 0x0000000000ff782f */ /* 0x000fe20003800000 */
[----:B------:R-:W-:-:S04]  /*0560*/  UIADD3 UR10, UPT, UPT, -UR4, 0x100000, URZ ;  /* 0x00100000040a7890 */ /* 0x000fc8000fffe1ff */
[----:B------:R-:W-:Y:S02]  /*0570*/  USHF.L.U32 UR11, UR10, 0xb, URZ ;  /* 0x0000000b0a0b7899 */ /* 0x000fe400080006ff */
[----:B------:R-:W-:Y:S02]  /*0580*/  USHF.L.U32 UR10, UR10, 0x1, URZ ;  /* 0x000000010a0a7899 */ /* 0x000fe400080006ff */
[----:B-1----:R-:W-:Y:S01]  /*0590*/  ULEA UR5, UR5, UR7, 0x18 ;  /* 0x0000000705057291 */ /* 0x002fe2000f8ec0ff */
[----:B------:R-:W1:Y:S11]  /*05a0*/  FENCE.VIEW.ASYNC.S ;  /* 0x00000000000073c6 */ /* 0x000e760000000000 */
[----:B-1----:R1:W2:Y:S01]  /*05b0*/  SYNCS.EXCH.64 URZ, [UR5], UR10 ;  /* 0x0000000a05ff75b2 */ /* 0x0022a20008000100 */
[----:B------:R1:W3:Y:S01]  /*05c0*/  SYNCS.EXCH.64 URZ, [UR5+0x20], UR10 ;  /* 0x0000200a05ff75b2 */ /* 0x0002e20008000100 */
[----:B------:R1:W4:Y:S01]  /*05d0*/  SYNCS.EXCH.64 URZ, [UR5+0x8], UR10 ;  /* 0x0000080a05ff75b2 */ /* 0x0003220008000100 */
[----:B------:R1:W1:Y:S01]  /*05e0*/  SYNCS.EXCH.64 URZ, [UR5+0x28], UR10 ;  /* 0x0000280a05ff75b2 */ /* 0x0002620008000100 */
[----:B------:R1:W1:Y:S01]  /*05f0*/  SYNCS.EXCH.64 URZ, [UR5+0x10], UR10 ;  /* 0x0000100a05ff75b2 */ /* 0x0002620008000100 */
[----:B------:R1:W1:Y:S01]  /*0600*/  SYNCS.EXCH.64 URZ, [UR5+0x30], UR10 ;  /* 0x0000300a05ff75b2 */ /* 0x0002620008000100 */
[----:B------:R1:W1:Y:S01]  /*0610*/  SYNCS.EXCH.64 URZ, [UR5+0x18], UR10 ;  /* 0x0000180a05ff75b2 */ /* 0x0002620008000100 */
[----:B------:R1:W1:Y:S01]  /*0620*/  SYNCS.EXCH.64 URZ, [UR5+0x38], UR10 ;  /* 0x0000380a05ff75b2 */ /* 0x0002620008000100 */
[----:B------:R-:W-:Y:S01]  /*0630*/  NOP ;  /* 0x0000000000007918 */ /* 0x000fe20000000000 */
.L_x_9:
[----:B------:R-:W2:Y:S01]  /*0640*/  SHFL.IDX PT, R2, R69, RZ, 0x1f ;  /* 0x00001fff45027589 */ /* 0x000ea200000e0000 */
[----:B------:R-:W-:Y:S01]  /*0650*/  NOP ;  /* 0x0000000000007918 */ /* 0x000fe20000000000 */
[----:B--2---:R-:W-:-:S13]  /*0660*/  ISETP.NE.AND P0, PT, R2, 0x1, PT ;  /* 0x000000010200780c */ /* 0x004fda0003f05270 */
[----:B------:R-:W-:Y:S05]  /*0670*/  @P0 BRA `(.L_x_10) ;  /* 0x0000000000580947 */ /* 0x000fea0003800000 */
[----:B------:R-:W2:Y:S01]  /*0680*/  S2UR UR7, SR_CgaCtaId ;  /* 0x00000000000779c3 */ /* 0x000ea20000008800 */
[----:B------:R-:W-:Y:S01]  /*0690*/  UMOV UR9, 0x400 ;  /* 0x0000040000097882 */ /* 0x000fe20000000000 */
[----:B-1----:R-:W-:Y:S01]  /*06a0*/  UMOV UR5, 0x20 ;  /* 0x0000002000057882 */ /* 0x002fe20000000000 */
[----:B------:R-:W-:Y:S01]  /*06b0*/  UMOV UR4, 0x80 ;  /* 0x0000008000047882 */ /* 0x000fe20000000000 */
[----:B------:R-:W-:-:S04]  /*06c0*/  UIADD3 UR10, UPT, UPT, -UR5, 0x100000, URZ ;  /* 0x00100000050a7890 */ /* 0x000fc8000fffe1ff */
[----:B------:R-:W-:Y:S02]  /*06d0*/  USHF.L.U32 UR11, UR10, 0xb, URZ ;  /* 0x0000000b0a0b7899 */ /* 0x000fe400080006ff */
[----:B------:R-:W-:Y:S02]  /*06e0*/  USHF.L.U32 UR10, UR10, 0x1, URZ ;  /* 0x000000010a0a7899 */ /* 0x000fe400080006ff */
[----:B------:R-:W-:-:S04]  /*06f0*/  UIADD3 UR4, UPT, UPT, -UR4, 0x100000, URZ ;  /* 0x0010000004047890 */ /* 0x000fc8000fffe1ff */
[----:B------:R-:W-:Y:S02]  /*0700*/  USHF.L.U32 UR5, UR4, 0xb, URZ ;  /* 0x0000000b04057899 */ /* 0x000fe400080006ff */
[----:B------:R-:W-:Y:S01]  /*0710*/  USHF.L.U32 UR4, UR4, 0x1, URZ ;  /* 0x0000000104047899 */ /* 0x000fe200080006ff */
[----:B------:R-:W-:Y:S01]  /*0720*/  ELECT P0, URZ, PT ;  /* 0x0000000000ff782f */ /* 0x000fe20003800000 */
[----:B--2---:R-:W-:Y:S01]  /*0730*/  ULEA UR7, UR7, UR9, 0x18 ;  /* 0x0000000907077291 */ /* 0x004fe2000f8ec0ff */
[----:B------:R-:W1:Y:S11]  /*0740*/  FENCE.VIEW.ASYNC.S ;  /* 0x00000000000073c6 */ /* 0x000e760000000000 */
[----:B-1----:R2:W1:Y:S01]  /*0750*/  SYNCS.EXCH.64 URZ, [UR7+0x40], UR10 ;  /* 0x0000400a07ff75b2 */ /* 0x0024620008000100 */
[----:B------:R2:W1:Y:S01]  /*0760*/  SYNCS.EXCH.64 URZ, [UR7+0x60], UR4 ;  /* 0x0000600407ff75b2 */ /* 0x0004620008000100 */
[----:B------:R2:W1:Y:S01]  /*0770*/  SYNCS.EXCH.64 URZ, [UR7+0x48], UR10 ;  /* 0x0000480a07ff75b2 */ /* 0x0004620008000100 */
[----:B------:R2:W1:Y:S01]  /*0780*/  SYNCS.EXCH.64 URZ, [UR7+0x68], UR4 ;  /* 0x0000680407ff75b2 */ /* 0x0004620008000100 */
[----:B------:R2:W1:Y:S01]  /*0790*/  SYNCS.EXCH.64 URZ, [UR7+0x50], UR10 ;  /* 0x0000500a07ff75b2 */ /* 0x0004620008000100 */
[----:B------:R2:W1:Y:S01]  /*07a0*/  SYNCS.EXCH.64 URZ, [UR7+0x70], UR4 ;  /* 0x0000700407ff75b2 */ /* 0x0004620008000100 */
[----:B------:R2:W1:Y:S01]  /*07b0*/  SYNCS.EXCH.64 URZ, [UR7+0x58], UR10 ;  /* 0x0000580a07ff75b2 */ /* 0x0004620008000100 */
[----:B------:R2:W1:Y:S02]  /*07c0*/  SYNCS.EXCH.64 URZ, [UR7+0x78], UR4 ;  /* 0x0000780407ff75b2 */ /* 0x0004640008000100 */
[----:B--2---:R-:W-:Y:S01]  /*07d0*/  NOP ;  /* 0x0000000000007918 */ /* 0x004fe20000000000 */
.L_x_10:
[----:B------:R-:W2:Y:S01]  /*07e0*/  SHFL.IDX PT, R2, R69, RZ, 0x1f ;  /* 0x00001fff45027589 */ /* 0x000ea200000e0000 */
[----:B------:R-:W-:Y:S01]  /*07f0*/  NOP ;  /* 0x0000000000007918 */ /* 0x000fe20000000000 */
[----:B--2---:R-:W-:-:S13]  /*0800*/  ISETP.NE.AND P0, PT, R2, 0x3, PT ;  /* 0x000000030200780c */ /* 0x004fda0003f05270 */
[----:B------:R-:W-:Y:S05]  /*0810*/  @P0 BRA `(.L_x_11) ;  /* 0x0000000000300947 */ /* 0x000fea0003800000 */
[----:B-1----:R-:W1:Y:S01]  /*0820*/  S2UR UR5, SR_CgaCtaId ;  /* 0x00000000000579c3 */ /* 0x002e620000008800 */
        /* <DEDUP_REMOVED lines=8> */
[----:B-1----:R2:W1:Y:S01]  /*08b0*/  SYNCS.EXCH.64 URZ, [UR5+0x80], UR10 ;  /* 0x0000800a05ff75b2 */ /* 0x0024620008000100 */
[----:B------:R2:W1:Y:S02]  /*08c0*/  SYNCS.EXCH.64 URZ, [UR5+0x88], UR10 ;  /* 0x0000880a05ff75b2 */ /* 0x0004640008000100 */
[----:B--2---:R-:W-:Y:S01]  /*08d0*/  NOP ;  /* 0x0000000000007918 */ /* 0x004fe20000000000 */
.L_x_11:
[----:B------:R-:W2:Y:S01]  /*08e0*/  SHFL.IDX PT, R2, R69, RZ, 0x1f ;  /* 0x00001fff45027589 */ /* 0x000ea200000e0000 */
[----:B------:R-:W-:Y:S01]  /*08f0*/  NOP ;  /* 0x0000000000007918 */ /* 0x000fe20000000000 */
[----:B--2---:R-:W-:-:S13]  /*0900*/  ISETP.NE.AND P0, PT, R2, 0x4, PT ;  /* 0x000000040200780c */ /* 0x004fda0003f05270 */
[----:B------:R-:W-:Y:S05]  /*0910*/  @P0 BRA `(.L_x_12) ;  /* 0x00000000004c0947 */ /* 0x000fea0003800000 */
[----:B-1----:R-:W1:Y:S01]  /*0920*/  S2UR UR5, SR_CgaCtaId ;  /* 0x00000000000579c3 */ /* 0x002e620000008800 */
[----:B------:R-:W-:Y:S01]  /*0930*/  UMOV UR9, 0x100 ;  /* 0x0000010000097882 */ /* 0x000fe20000000000 */
[----:B------:R-:W-:Y:S01]  /*0940*/  UMOV UR7, 0x400 ;  /* 0x0000040000077882 */ /* 0x000fe20000000000 */
[----:B------:R-:W-:Y:S01]  /*0950*/  USEL UR9, UR9, 0xe0, UP2 ;  /* 0x000000e009097887 */ /* 0x000fe20009000000 */
[----:B------:R-:W-:Y:S01]  /*0960*/  UMOV UR4, 0x1 ;  /* 0x0000000100047882 */ /* 0x000fe20000000000 */
[----:B------:R-:W-:Y:S01]  /*0970*/  ELECT P0, URZ, PT ;  /* 0x0000000000ff782f */ /* 0x000fe20003800000 */
[----:B------:R-:W-:-:S04]  /*0980*/  UIADD3 UR10, UPT, UPT, -UR4, 0x100000, URZ ;  /* 0x00100000040a7890 */ /* 0x000fc8000fffe1ff */
[----:B------:R-:W-:Y:S02]  /*0990*/  USHF.L.U32 UR11, UR10, 0xb, URZ ;  /* 0x0000000b0a0b7899 */ /* 0x000fe400080006ff */
[----:B------:R-:W-:Y:S02]  /*09a0*/  USHF.L.U32 UR10, UR10, 0x1, URZ ;  /* 0x000000010a0a7899 */ /* 0x000fe400080006ff */
[----:B------:R-:W-:-:S04]  /*09b0*/  UIADD3 UR12, UPT, UPT, -UR9, 0x100000, URZ ;  /* 0x00100000090c7890 */ /* 0x000fc8000fffe1ff */
[----:B------:R-:W-:Y:S02]  /*09c0*/  USHF.L.U32 UR13, UR12, 0xb, URZ ;  /* 0x0000000b0c0d7899 */ /* 0x000fe400080006ff */
[----:B------:R-:W-:Y:S02]  /*09d0*/  USHF.L.U32 UR12, UR12, 0x1, URZ ;  /* 0x000000010c0c7899 */ /* 0x000fe400080006ff */
[----:B-1----:R-:W-:Y:S01]  /*09e0*/  ULEA UR5, UR5, UR7, 0x18 ;  /* 0x0000000705057291 */ /* 0x002fe2000f8ec0ff */
[----:B------:R-:W1:Y:S11]  /*09f0*/  FENCE.VIEW.ASYNC.S ;  /* 0x00000000000073c6 */ /* 0x000e760000000000 */
[----:B-1----:R2:W1:Y:S01]  /*0a00*/  SYNCS.EXCH.64 URZ, [UR5+0x90], UR10 ;  /* 0x0000900a05ff75b2 */ /* 0x0024620008000100 */
[----:B------:R2:W1:Y:S01]  /*0a10*/  SYNCS.EXCH.64 URZ, [UR5+0xa0], UR12 ;  /* 0x0000a00c05ff75b2 */ /* 0x0004620008000100 */
[----:B------:R2:W1:Y:S01]  /*0a20*/  SYNCS.EXCH.64 URZ, [UR5+0x98], UR10 ;  /* 0x0000980a05ff75b2 */ /* 0x0004620008000100 */
[----:B------:R2:W1:Y:S02]  /*0a30*/  SYNCS.EXCH.64 URZ, [UR5+0xa8], UR12 ;  /* 0x0000a80c05ff75b2 */ /* 0x0004640008000100 */
[----:B--2---:R-:W-:Y:S01]  /*0a40*/  NOP ;  /* 0x0000000000007918 */ /* 0x004fe20000000000 */
.L_x_12:
        /* <DEDUP_REMOVED lines=26> */
.L_x_13:
        /* <DEDUP_REMOVED lines=18> */
.L_x_14:
[----:B-1----:R-:W1:Y:S01]  /*0d10*/  S2UR UR5, SR_CTAID.X ;  /* 0x00000000000579c3 */ /* 0x002e620000002500 */
[----:B------:R-:W-:-:S05]  /*0d20*/  CS2R.32 R63, SR_CgaSize ;  /* 0x00000000003f7805 */ /* 0x000fca0000008a00 */
[----:B------:R-:W-:-:S05]  /*0d30*/  IMAD R63, R63, -0xa0, RZ ;  /* 0xffffff603f3f7824 */ /* 0x000fca00078e02ff */
[----:B------:R-:W-:-:S14]  /*0d40*/  R2UR UR9, R63 ;  /* 0x000000003f0972ca */ /* 0x000fdc00000e0000 */
[----:B------:R-:W2:Y:S01]  /*0d50*/  LDCU UR9, c[0x0][UR9+0x2b0] ;  /* 0x00005600090977ac */ /* 0x000ea20008000800 */
[----:B------:R-:W-:Y:S01]  /*0d60*/  NOP ;  /* 0x0000000000007918 */ /* 0x000fe20000000000 */
[----:B------:R-:W-:-:S05]  /*0d70*/  CS2R.32 R63, SR_CgaSize ;  /* 0x00000000003f7805 */ /* 0x000fca0000008a00 */
[----:B------:R-:W-:-:S05]  /*0d80*/  IMAD R63, R63, -0xa0, RZ ;  /* 0xffffff603f3f7824 */ /* 0x000fca00078e02ff */
[----:B------:R-:W-:-:S14]  /*0d90*/  R2UR UR7, R63 ;  /* 0x000000003f0772ca */ /* 0x000fdc00000e0000 */
[----:B------:R-:W3:Y:S01]  /*0da0*/  LDCU UR7, c[0x0][UR7+0x2b4] ;  /* 0x00005680070777ac */ /* 0x000ee20008000800 */
[----:B------:R-:W4:Y:S08]  /*0db0*/  S2UR UR4, SR_CTAID.Y ;  /* 0x00000000000479c3 */ /* 0x000f300000002600 */
[----:B------:R-:W3:Y:S01]  /*0dc0*/  LDC R10, c[0x0][0xb24] ;  /* 0x0002c900ff0a7b82 */ /* 0x000ee20000000800 */
[----:B-1----:R-:W-:-:S02]  /*0dd0*/  I2FP.F32.U32 R63, UR5 ;  /* 0x00000005003f7c45 */ /* 0x002fc40008201000 */
[----:B------:R-:W-:-:S05]  /*0de0*/  CS2R.32 R3, SR_CgaSize ;  /* 0x0000000000037805 */ /* 0x000fca0000008a00 */
[----:B------:R-:W-:-:S06]  /*0df0*/  IMAD R3, R3, -0xa0, RZ ;  /* 0xffffff6003037824 */ /* 0x000fcc00078e02ff */
[----:B------:R-:W1:Y:S01]  /*0e00*/  LDC R3, c[0x0][R3+0x2a0] ;  /* 0x0000a80003037b82 */ /* 0x000e620000000800 */
[----:B------:R-:W-:Y:S01]  /*0e10*/  MOV R15, UR5 ;  /* 0x00000005000f7c02 */ /* 0x000fe20008000f00 */
[----:B--2---:R-:W-:Y:S01]  /*0e20*/  FMUL R63, R63, UR9 ;  /* 0x000000093f3f7c20 */ /* 0x004fe20008400000 */
[----:B----4-:R-:W-:Y:S02]  /*0e30*/  I2FP.F32.U32 R62, UR4 ;  /* 0x00000004003e7c45 */ /* 0x010fe40008201000 */
[----:B------:R-:W-:-:S05]  /*0e40*/  CS2R.32 R2, SR_CgaSize ;  /* 0x0000000000027805 */ /* 0x000fca0000008a00 */
[----:B------:R-:W-:-:S06]  /*0e50*/  IMAD R2, R2, -0xa0, RZ ;  /* 0xffffff6002027824 */ /* 0x000fcc00078e02ff */
[----:B------:R-:W2:Y:S01]  /*0e60*/  LDC R2, c[0x0][R2+0x2a4] ;  /* 0x0000a90002027b82 */ /* 0x000ea20000000800 */
[----:B------:R-:W-:Y:S01]  /*0e70*/  MOV R14, UR4 ;  /* 0x00000004000e7c02 */ /* 0x000fe20008000f00 */
[----:B------:R-:W4:Y:S01]  /*0e80*/  F2I.U32.TRUNC.NTZ R63, R63 ;  /* 0x0000003f003f7305 */ /* 0x000f22000020f000 */
[----:B---3--:R-:W-:-:S05]  /*0e90*/  FMUL R62, R62, UR7 ;  /* 0x000000073e3e7c20 */ /* 0x008fca0008400000 */
[----:B------:R-:W-:Y:S01]  /*0ea0*/  BAR.SYNC.DEFER_BLOCKING 0x0 ;  /* 0x0000000000007b1d */ /* 0x000fe20000010000 */
[----:B------:R-:W-:-:S05]  /*0eb0*/  ISETP.GE.AND P0, PT, R10, 0x1, PT ;  /* 0x000000010a00780c */ /* 0x000fca0003f06270 */
[----:B------:R-:W3:Y:S02]  /*0ec0*/  F2I.U32.TRUNC.NTZ R62, R62 ;  /* 0x0000003e003e7305 */ /* 0x000ee4000020f000 */
[----:B------:R-:W2:Y:S01]  /*0ed0*/  S2UR UR36, SR_CTAID.Z ;  /* 0x00000000002479c3 */ /* 0x000ea20000002700 */
[----:B----4-:R-:W-:-:S05]  /*0ee0*/  IADD3 R63, PT, PT, -R63, RZ, RZ ;  /* 0x000000ff3f3f7210 */ /* 0x010fca0007ffe1ff */
[----:B-1----:R-:W-:Y:S01]  /*0ef0*/  IMAD R63, R3, R63, UR5 ;  /* 0x00000005033f7e24 */ /* 0x002fe2000f8e023f */
[----:B---3--:R-:W-:-:S05]  /*0f00*/  IADD3 R62, PT, PT, -R62, RZ, RZ ;  /* 0x000000ff3e3e7210 */ /* 0x008fca0007ffe1ff */
[----:B--2---:R-:W-:Y:S01]  /*0f10*/  IMAD R62, R2, R62, UR4 ;  /* 0x00000004023e7e24 */ /* 0x004fe2000f8e023e */
[----:B------:R-:W-:Y:S06]  /*0f20*/  @!P0 BRA `(.L_x_15) ;  /* 0x0000000000b88947 */ /* 0x000fec0003800000 */
[----:B------:R-:W1:Y:S01]  /*0f30*/  LDC.64 R4, c[0x0][0xb18] ;  /* 0x0002c600ff047b82 */ /* 0x000e620000000a00 */
[----:B------:R-:W-:-:S07]  /*0f40*/  ISETP.NE.AND P0, PT, R10, 0x1, PT ;  /* 0x000000010a00780c */ /* 0x000fce0003f05270 */
[----:B------:R-:W2:Y:S08]  /*0f50*/  LDC R9, c[0x0][0xb0c] ;  /* 0x0002c300ff097b82 */ /* 0x000eb00000000800 */
[----:B------:R-:W3:Y:S08]  /*0f60*/  LDC R12, c[0x0][0x370] ;  /* 0x0000dc00ff0c7b82 */ /* 0x000ef00000000800 */
[----:B------:R-:W4:Y:S01]  /*0f70*/  LDC R11, c[0x0][0x374] ;  /* 0x0000dd00ff0b7b82 */ /* 0x000f220000000800 */
[----:B-1----:R-:W-:-:S07]  /*0f80*/  ISETP.NE.AND P1, PT, R4, 0x1, PT ;  /* 0x000000010400780c */ /* 0x002fce0003f25270 */
[----:B------:R-:W3:Y:S01]  /*0f90*/  LDC.64 R6, c[0x0][0xb10] ;  /* 0x0002c400ff067b82 */ /* 0x000ee20000000a00 */
[----:B--2---:R-:W-:-:S07]  /*0fa0*/  ISETP.NE.AND P2, PT, R9, 0x1, PT ;  /* 0x000000010900780c */ /* 0x004fce0003f45270 */
[----:B------:R-:W1:Y:S08]  /*0fb0*/  LDC R8, c[0x0][0xb20] ;  /* 0x0002c800ff087b82 */ /* 0x000e700000000800 */
[----:B------:R-:W2:Y:S01]  /*0fc0*/  LDC.64 R2, c[0x0][0xb28] ;  /* 0x0002ca00ff027b82 */ /* 0x000ea20000000a00 */
[----:B----4-:R-:W-:-:S04]  /*0fd0*/  IMAD.HI.U32 R13, R11, R5, RZ ;  /* 0x000000050b0d7227 */ /* 0x010fc800078e00ff */
[----:B------:R-:W-:-:S04]  /*0fe0*/  IMAD.HI.U32 R5, R14, R5, RZ ;  /* 0x000000050e057227 */ /* 0x000fc800078e00ff */
[----:B---3--:R-:W-:-:S05]  /*0ff0*/  IMAD.HI.U32 R16, R12, R6, RZ ;  /* 0x000000060c107227 */ /* 0x008fca00078e00ff */
[-C--:B------:R-:W-:Y:S01]  /*1000*/  @P2 SHF.R.U32.HI R12, RZ, R7.reuse, R16 ;  /* 0x00000007ff0c2219 */ /* 0x080fe20000011610 */
[----:B------:R-:W-:Y:S01]  /*1010*/  IMAD.HI.U32 R16, R15, R6, RZ ;  /* 0x000000060f107227 */ /* 0x000fe200078e00ff */
[-C--:B-1----:R-:W-:Y:S02]  /*1020*/  @P1 SHF.R.U32.HI R11, RZ, R8.reuse, R13 ;  /* 0x00000008ff0b1219 */ /* 0x082fe4000001160d */
[----:B------:R-:W-:Y:S02]  /*1030*/  SHF.R.U32.HI R5, RZ, R8, R5 ;  /* 0x00000008ff057219 */ /* 0x000fe40000011605 */
[----:B------:R-:W-:Y:S02]  /*1040*/  SHF.R.U32.HI R16, RZ, R7, R16 ;  /* 0x00000007ff107219 */ /* 0x000fe40000011610 */
[----:B------:R-:W-:Y:S01]  /*1050*/  SEL R5, R14, R5, !P1 ;  /* 0x000000050e057207 */ /* 0x000fe20004800000 */
[----:B--2---:R-:W-:Y:S01]  /*1060*/  IMAD.HI.U32 R13, R11, R2, RZ ;  /* 0x000000020b0d7227 */ /* 0x004fe200078e00ff */
[----:B------:R-:W-:-:S03]  /*1070*/  SEL R16, R15, R16, !P2 ;  /* 0x000000100f107207 */ /* 0x000fc60005000000 */
[----:B------:R-:W-:Y:S01]  /*1080*/  IMAD.HI.U32 R6, R12, R2, RZ ;  /* 0x000000020c067227 */ /* 0x000fe200078e00ff */
[----:B------:R-:W-:-:S04]  /*1090*/  @P0 SHF.R.U32.HI R11, RZ, R3, R13 ;  /* 0x00000003ff0b0219 */ /* 0x000fc8000001160d */
[----:B------:R-:W-:Y:S01]  /*10a0*/  @P0 SHF.R.U32.HI R12, RZ, R3, R6 ;  /* 0x00000003ff0c0219 */ /* 0x000fe20000011606 */
[----:B------:R-:W-:-:S04]  /*10b0*/  IMAD R11, R11, R10, RZ ;  /* 0x0000000a0b0b7224 */ /* 0x000fc800078e02ff */
[----:B------:R-:W-:Y:S01]  /*10c0*/  IMAD R6, R12, R10, RZ ;  /* 0x0000000a0c067224 */ /* 0x000fe200078e02ff */
[----:B------:R-:W-:-:S04]  /*10d0*/  ISETP.GE.AND P1, PT, R5, R11, PT ;  /* 0x0000000b0500720c */ /* 0x000fc80003f26270 */
[----:B------:R-:W-:Y:S01]  /*10e0*/  ISETP.GE.OR P1, PT, R16, R6, P1 ;  /* 0x000000061000720c */ /* 0x000fe20000f26670 */
[----:B------:R-:W-:-:S05]  /*10f0*/  IMAD.HI.U32 R6, R5, R2, RZ ;  /* 0x0000000205067227 */ /* 0x000fca00078e00ff */
[----:B------:R-:W-:-:S04]  /*1100*/  SHF.R.U32.HI R6, RZ, R3, R6 ;  /* 0x00000003ff067219 */ /* 0x000fc80000011606 */
[----:B------:R-:W-:-:S03]  /*1110*/  SEL R6, R5, R6, !P0 ;  /* 0x0000000605067207 */ /* 0x000fc60004000000 */
[----:B------:R-:W-:Y:S01]  /*1120*/  @!P1 IMAD.HI.U32 R7, R16, R2, RZ ;  /* 0x0000000210079227 */ /* 0x000fe200078e00ff */
[----:B------:R-:W-:-:S04]  /*1130*/  IADD3 R2, PT, PT, -R6, RZ, RZ ;  /* 0x000000ff06027210 */ /* 0x000fc80007ffe1ff */
[----:B------:R-:W-:Y:S01]  /*1140*/  @!P1 SHF.R.U32.HI R3, RZ, R3, R7 ;  /* 0x00000003ff039219 */ /* 0x000fe20000011607 */
[----:B------:R-:W-:Y:S01]  /*1150*/  IMAD R2, R10, R2, R5 ;  /* 0x000000020a027224 */ /* 0x000fe200078e0205 */
[----:B------:R-:W-:Y:S02]  /*1160*/  IADD3 R7, PT, PT, -R5, RZ, RZ ;  /* 0x000000ff05077210 */ /* 0x000fe40007ffe1ff */
[----:B------:R-:W-:-:S03]  /*1170*/  @!P1 SEL R3, R16, R3, !P0 ;  /* 0x0000000310039207 */ /* 0x000fc60004000000 */
[----:B------:R-:W-:Y:S02]  /*1180*/  IMAD R7, R4, R7, R14 ;  /* 0x0000000704077224 */ /* 0x000fe400078e020e */
[--C-:B------:R-:W-:Y:S02]  /*1190*/  @!P1 IMAD.IADD R6, R6, 0x1, -R3.reuse ;  /* 0x0000000106069824 */ /* 0x100fe400078e0a03 */
[----:B------:R-:W-:Y:S01]  /*11a0*/  @!P1 IMAD R3, R2, R12, R3 ;  /* 0x0000000c02039224 */ /* 0x000fe200078e0203 */
[----:B------:R-:W-:Y:S01]  /*11b0*/  IADD3 R2, PT, PT, -R16, RZ, RZ ;  /* 0x000000ff10027210 */ /* 0x000fe20007ffe1ff */
[----:B------:R-:W-:Y:S02]  /*11c0*/  @!P1 IMAD R5, R6, R10, R16 ;  /* 0x0000000a06059224 */ /* 0x000fe400078e0210 */
[----:B------:R-:W-:Y:S02]  /*11d0*/  @!P1 IMAD.MOV.U32 R16, RZ, RZ, R3 ;  /* 0x000000ffff109224 */ /* 0x000fe400078e0003 */
[----:B------:R-:W-:-:S02]  /*11e0*/  IMAD R2, R9, R2, R15 ;  /* 0x0000000209027224 */ /* 0x000fc400078e020f */
[----:B------:R-:W-:Y:S02]  /*11f0*/  IMAD R14, R5, R4, R7 ;  /* 0x00000004050e7224 */ /* 0x000fe400078e0207 */
[----:B------:R-:W-:Y:S02]  /*1200*/  IMAD R15, R16, R9, R2 ;  /* 0x00000009100f7224 */ /* 0x000fe400078e0202 */
.L_x_15:
[----:B------:R-:W1:Y:S01]  /*1210*/  LDCU UR4, c[0x0][0xb30] ;  /* 0x00016600ff0477ac */ /* 0x000e620008000800 */
[----:B------:R-:W2:Y:S08]  /*1220*/  S2UR UR37, SR_CgaCtaId ;  /* 0x00000000002579c3 */ /* 0x000eb00000008800 */
[----:B------:R-:W3:Y:S01]  /*1230*/  LDC R26, c[0x0][0xb24] ;  /* 0x0002c900ff1a7b82 */ /* 0x000ee20000000800 */
[----:B-1----:R-:W-:-:S09]  /*1240*/  UISETP.NE.AND UP1, UPT, UR4, 0x1, UPT ;  /* 0x000000010400788c */ /* 0x002fd2000bf25270 */
[----:B--2---:R-:W-:Y:S05]  /*1250*/  BRA.U UP1, `(.L_x_16) ;  /* 0x0000000101407547 */ /* 0x004fea000b800000 */
[----:B------:R-:W1:Y:S08]  /*1260*/  LDC.64 R4, c[0x0][0xb10] ;  /* 0x0002c400ff047b82 */ /* 0x000e700000000a00 */
[----:B------:R-:W2:Y:S08]  /*1270*/  LDC.64 R2, c[0x0][0xb18] ;  /* 0x0002c600ff027b82 */ /* 0x000eb00000000a00 */
[----:B------:R-:W4:Y:S08]  /*1280*/  LDC R6, c[0x0][0xb20] ;  /* 0x0002c800ff067b82 */ /* 0x000f300000000800 */
[----:B------:R-:W3:Y:S01]  /*1290*/  LDC R7, c[0x0][0xb0c] ;  /* 0x0002c300ff077b82 */ /* 0x000ee20000000800 */
[----:B-1----:R-:W-:-:S05]  /*12a0*/  IMAD.HI.U32 R4, R15, R4, RZ ;  /* 0x000000040f047227 */ /* 0x002fca00078e00ff */
[----:B------:R-:W-:Y:S01]  /*12b0*/  SHF.R.U32.HI R4, RZ, R5, R4 ;  /* 0x00000005ff047219 */ /* 0x000fe20000011604 */
[----:B--2---:R-:W-:Y:S01]  /*12c0*/  IMAD.HI.U32 R3, R14, R3, RZ ;  /* 0x000000030e037227 */ /* 0x004fe200078e00ff */
[----:B------:R-:W-:-:S04]  /*12d0*/  ISETP.NE.AND P0, PT, R2, 0x1, PT ;  /* 0x000000010200780c */ /* 0x000fc80003f05270 */
[----:B----4-:R-:W-:-:S04]  /*12e0*/  SHF.R.U32.HI R3, RZ, R6, R3 ;  /* 0x00000006ff037219 */ /* 0x010fc80000011603 */
[----:B------:R-:W-:Y:S02]  /*12f0*/  SEL R3, R14, R3, !P0 ;  /* 0x000000030e037207 */ /* 0x000fe40004000000 */
[----:B---3--:R-:W-:-:S04]  /*1300*/  ISETP.NE.AND P1, PT, R7, 0x1, PT ;  /* 0x000000010700780c */ /* 0x008fc80003f25270 */
[----:B------:R-:W-:-:S05]  /*1310*/  SEL R4, R15, R4, !P1 ;  /* 0x000000040f047207 */ /* 0x000fca0004800000 */
[----:B------:R-:W-:Y:S02]  /*1320*/  IMAD.IADD R5, R3, 0x1, -R4 ;  /* 0x0000000103057824 */ /* 0x000fe400078e0a04 */
[----:B------:R-:W-:Y:S02]  /*1330*/  IMAD.IADD R3, R4, 0x1, -R3 ;  /* 0x0000000104037824 */ /* 0x000fe400078e0a03 */
[----:B------:R-:W-:Y:S02]  /*1340*/  IMAD R15, R5, R7, R15 ;  /* 0x00000007050f7224 */ /* 0x000fe400078e020f */
[----:B------:R-:W-:-:S07]  /*1350*/  IMAD R14, R3, R2, R14 ;  /* 0x00000002030e7224 */ /* 0x000fce00078e020e */
.L_x_16:
[----:B------:R-:W-:Y:S01]  /*1360*/  BAR.SYNC.DEFER_BLOCKING 0x0 ;  /* 0x0000000000007b1d */ /* 0x000fe20000010000 */
[----:B------:R-:W-:Y:S01]  /*1370*/  UISETP.NE.AND UP1, UPT, UR8, 0x2, UPT ;  /* 0x000000020800788c */ /* 0x000fe2000bf25270 */
[----:B------:R-:W-:Y:S02]  /*1380*/  ISETP.NE.OR P5, PT, R0, 0x2, !P5 ;  /* 0x000000020000780c */ /* 0x000fe40006fa5670 */
[----:B------:R-:W-:-:S06]  /*1390*/  LOP3.LUT R2, R77, 0x1f, RZ, 0xc0, !PT ;  /* 0x0000001f4d027812 */ /* 0x000fcc00078ec0ff */
[----:B------:R-:W-:Y:S05]  /*13a0*/  BRA.U UP1, `(.L_x_17) ;  /* 0x00000011015c7547 */ /* 0x000fea000b800000 */
[----:B------:R-:W1:Y:S01]  /*13b0*/  LDCU UR13, c[0x0][0x38c] ;  /* 0x00007180ff0d77ac */ /* 0x000e620008000800 */
[----:B------:R-:W2:Y:S01]  /*13c0*/  LDC R8, c[0x0][0x370] ;  /* 0x0000dc00ff087b82 */ /* 0x000ea20000000800 */
[----:B------:R-:W-:Y:S01]  /*13d0*/  PLOP3.LUT P1, PT, PT, PT, UP2, 0x80, 0x8 ;  /* 0x000000000008781c */ /* 0x000fe20003f2f028 */
[----:B------:R-:W-:Y:S01]  /*13e0*/  IMAD.MOV.U32 R17, RZ, RZ, 0x1 ;  /* 0x00000001ff117424 */ /* 0x000fe200078e00ff */
[----:B------:R-:W-:Y:S01]  /*13f0*/  ISETP.EQ.OR P4, PT, R2, RZ, P5 ;  /* 0x000000ff0200720c */ /* 0x000fe20002f82670 */
[----:B------:R-:W-:Y:S01]  /*1400*/  IMAD.MOV.U32 R16, RZ, RZ, RZ ;  /* 0x000000ffff107224 */ /* 0x000fe200078e00ff */
[----:B------:R-:W-:Y:S02]  /*1410*/  PLOP3.LUT P1, PT, P1, PT, PT, 0x8, 0x80 ;  /* 0x000000000080781c */ /* 0x000fe40000f2e170 */
[----:B------:R-:W-:Y:S01]  /*1420*/  CS2R R12, SRZ ;  /* 0x00000000000c7805 */ /* 0x000fe2000001ff00 */
[----:B------:R-:W-:Y:S01]  /*1430*/  IMAD.MOV.U32 R11, RZ, RZ, 0x1 ;  /* 0x00000001ff0b7424 */ /* 0x000fe200078e00ff */
[----:B------:R-:W4:Y:S01]  /*1440*/  LDC R0, c[0x0][0x374] ;  /* 0x0000dd00ff007b82 */ /* 0x000f220000000800 */
[----:B------:R-:W2:Y:S01]  /*1450*/  LDCU.64 UR22, c[0x0][0x348] ;  /* 0x00006900ff1677ac */ /* 0x000ea20008000a00 */
[----:B------:R-:W-:Y:S01]  /*1460*/  UMOV UR6, URZ ;  /* 0x000000ff00067c82 */ /* 0x000fe20008000000 */
[----:B-1----:R-:W-:-:S04]  /*1470*/  UIADD3 UR5, UPT, UPT, UR13, 0x1f, URZ ;  /* 0x0000001f0d057890 */ /* 0x002fc8000fffe0ff */
[----:B------:R-:W-:-:S04]  /*1480*/  USHF.R.S32.HI UR4, URZ, 0x1f, UR5 ;  /* 0x0000001fff047899 */ /* 0x000fc80008011405 */
[----:B------:R-:W-:-:S04]  /*1490*/  ULEA.HI UR4, UR4, UR5, URZ, 0x5 ;  /* 0x0000000504047291 */ /* 0x000fc8000f8f28ff */
[----:B------:R-:W-:Y:S02]  /*14a0*/  USHF.R.S32.HI UR15, URZ, 0x5, UR4 ;  /* 0x00000005ff0f7899 */ /* 0x000fe40008011404 */
[----:B------:R-:W-:Y:S02]  /*14b0*/  UIADD3 UR4, UPT, UPT, UR13, -0x1, URZ ;  /* 0xffffffff0d047890 */ /* 0x000fe4000fffe0ff */
[----:B------:R-:W-:Y:S02]  /*14c0*/  UISETP.LT.U32.AND UP0, UPT, UR15, 0x4, UPT ;  /* 0x000000040f00788c */ /* 0x000fe4000bf01070 */
[----:B------:R-:W-:Y:S02]  /*14d0*/  UISETP.GE.U32.AND UP1, UPT, UR4, -0x3f, UPT ;  /* 0xffffffc10400788c */ /* 0x000fe4000bf26070 */
[----:B------:R-:W-:Y:S02]  /*14e0*/  USEL UR14, UR15, 0x4, UP0 ;  /* 0x000000040f0e7887 */ /* 0x000fe40008000000 */
[----:B------:R-:W-:-:S02]  /*14f0*/  UIADD3 UR13, UPT, UPT, UR13, 0x3e, URZ ;  /* 0x0000003e0d0d7890 */ /* 0x000fc4000fffe0ff */
[----:B------:R-:W-:Y:S02]  /*1500*/  UIADD3 UR5, UPT, UPT, UR14, -0x1, URZ ;  /* 0xffffffff0e057890 */ /* 0x000fe4000fffe0ff */
[----:B------:R-:W-:-:S03]  /*1510*/  UIADD3 UR7, UPT, UPT, UR15, -UR14, URZ ;  /* 0x8000000e0f077290 */ /* 0x000fc6000fffe0ff */
[----:B------:R-:W-:-:S04]  /*1520*/  @UP1 UIADD3 UR5, UPT, UPT, UR14, URZ, URZ ;  /* 0x000000ff0e051290 */ /* 0x000fc8000fffe0ff */
[----:B--2---:R-:W-:-:S12]  /*1530*/  UIADD3 UR5, UPT, UPT, UR5, 0x1, URZ ;  /* 0x0000000105057890 */ /* 0x004fd8000fffe0ff */
.L_x_35:
[----:B------:R-:W-:Y:S01]  /*1540*/  UISETP.NE.AND UP0, UPT, UR37, URZ, UPT ;  /* 0x000000ff2500728c */ /* 0x000fe2000bf05270 */
[----:B------:R-:W1:Y:S08]  /*1550*/  S2UR UR37, SR_CgaCtaId ;  /* 0x00000000002579c3 */ /* 0x000e700000008800 */
[----:B------:R-:W-:Y:S05]  /*1560*/  BRA.U UP0, `(.L_x_18) ;  /* 0x0000000100347547 */ /* 0x000fea000b800000 */
[----:B------:R-:W2:Y:S01]  /*1570*/  S2R R2, SR_CgaCtaId ;  /* 0x0000000000027919 */ /* 0x000ea20000008800 */
[----:B------:R-:W-:-:S04]  /*1580*/  MOV R3, 0x400 ;  /* 0x0000040000037802 */ /* 0x000fc80000000f00 */
[----:B--2---:R-:W-:Y:S02]  /*1590*/  LEA R2, R2, R3, 0x18 ;  /* 0x0000000302027211 */ /* 0x004fe400078ec0ff */
[----:B------:R-:W-:-:S03]  /*15a0*/  SHF.L.U32 R3, R11, 0x1f, RZ ;  /* 0x0000001f0b037819 */ /* 0x000fc600000006ff */
[----:B------:R-:W-:-:S04]  /*15b0*/  IMAD R2, R12, 0x8, R2 ;  /* 0x000000080c027824 */ /* 0x000fc800078e0202 */
[----:B------:R-:W2:Y:S02]  /*15c0*/  SYNCS.PHASECHK.TRANS64.TRYWAIT P0, [R2+URZ+0x100], R3 ;  /* 0x00010003020075a7 */ /* 0x000ea400080011ff */
[----:B--2---:R-:W-:Y:S05]  /*15d0*/  @!P0 BRA `(.L_x_19) ;  /* 0x0000006c00208947 */ /* 0x004fea0003800000 */
.L_x_131:
[----:B------:R-:W-:Y:S01]  /*15e0*/  VIADD R12, R12, 0x1 ;  /* 0x000000010c0c7836 */ /* 0x000fe20000000000 */
[----:B------:R2:W-:Y:S04]  /*15f0*/  SYNCS.ARRIVE.TRANS64.A1T0 RZ, [R2+URZ+0xf0], RZ ;  /* 0x0000f0ff02ff79a7 */ /* 0x0005e800081000ff */
[----:B------:R-:W-:-:S04]  /*1600*/  ISETP.NE.AND P0, PT, R12, 0x2, PT ;  /* 0x000000020c00780c */ /* 0x000fc80003f05270 */
[----:B------:R-:W-:Y:S02]  /*1610*/  SEL R12, R12, RZ, P0 ;  /* 0x000000ff0c0c7207 */ /* 0x000fe40000000000 */
[----:B--2---:R-:W-:-:S04]  /*1620*/  SEL R2, RZ, 0x1, P0 ;  /* 0x00000001ff027807 */ /* 0x004fc80000000000 */
[----:B------:R-:W-:-:S07]  /*1630*/  LOP3.LUT R11, R11, R2, RZ, 0x3c, !PT ;  /* 0x000000020b0b7212 */ /* 0x000fce00078e3cff */
.L_x_18:
[----:B------:R-:W-:Y:S01]  /*1640*/  UMOV UR4, 0x400 ;  /* 0x0000040000047882 */ /* 0x000fe20000000000 */
[----:B------:R-:W-:Y:S01]  /*1650*/  SHF.L.U32 R2, R17, 0x1f, RZ ;  /* 0x0000001f11027819 */ /* 0x000fe200000006ff */
[----:B-1----:R-:W-:Y:S01]  /*1660*/  ULEA UR4, UR37, UR4, 0x18 ;  /* 0x0000000425047291 */ /* 0x002fe2000f8ec0ff */
[----:B------:R-:W-:Y:S01]  /*1670*/  R2UR UR35, R15 ;  /* 0x000000000f2372ca */ /* 0x000fe200000e0000 */
[----:B------:R-:W-:Y:S01]  /*1680*/  UISETP.GE.U32.AND UP0, UPT, UR13, 0x3f, UPT ;  /* 0x0000003f0d00788c */ /* 0x000fe2000bf06070 */
[----:B------:R-:W-:Y:S01]  /*1690*/  R2UR UR11, R14 ;  /* 0x000000000e0b72ca */ /* 0x000fe200000e0000 */
[----:B------:R-:W-:Y:S01]  /*16a0*/  ULEA UR8, UR6, UR4, 0x3 ;  /* 0x0000000406087291 */ /* 0x000fe2000f8e18ff */
[----:B------:R-:W-:-:S08]  /*16b0*/  UMOV UR24, URZ ;  /* 0x000000ff00187c82 */ /* 0x000fd00008000000 */
[----:B------:R1:W2:Y:S01]  /*16c0*/  SYNCS.PHASECHK.TRANS64.TRYWAIT P0, [UR8+0x20], R2 ;  /* 0x00002002ff0075a7 */ /* 0x0002a20008001108 */
[----:B------:R-:W-:Y:S02]  /*16d0*/  USHF.L.U32 UR35, UR35, 0x6, URZ ;  /* 0x0000000623237899 */ /* 0x000fe400080006ff */
[----:B------:R-:W-:Y:S01]  /*16e0*/  USHF.L.U32 UR11, UR11, 0x7, URZ ;  /* 0x000000070b0b7899 */ /* 0x000fe200080006ff */
[----:B------:R-:W-:Y:S11]  /*16f0*/  BRA.U !UP0, `(.L_x_20) ;  /* 0x0000000108a87547 */ /* 0x000ff6000b800000 */
[----:B------:R-:W-:Y:S01]  /*1700*/  UMOV UR16, URZ ;  /* 0x000000ff00107c82 */ /* 0x000fe20008000000 */
[----:B------:R-:W-:-:S05]  /*1710*/  UMOV UR17, UR6 ;  /* 0x0000000600117c82 */ /* 0x000fca0008000000 */
.L_x_25:
[----:B-1----:R-:W-:Y:S01]  /*1720*/  ULEA UR33, UR17, UR4, 0x3 ;  /* 0x0000000411217291 */ /* 0x002fe2000f8e18ff */
[----:B--2---:R-:W-:Y:S01]  /*1730*/  @!P5 MOV R3, 0x6000 ;  /* 0x000060000003d802 */ /* 0x004fe20000000f00 */
[----:B--2---:R-:W-:Y:S10]  /*1740*/  @P0 BRA `(.L_x_21) ;  /* 0x00000000000c0947 */ /* 0x004ff40003800000 */
[----:B------:R-:W-:-:S04]  /*1750*/  SHF.L.U32 R4, R17, 0x1f, RZ ;  /* 0x0000001f11047819 */ /* 0x000fc800000006ff */
[----:B------:R-:W2:Y:S02]  /*1760*/  SYNCS.PHASECHK.TRANS64.TRYWAIT P0, [UR33+0x20], R4 ;  /* 0x00002004ff0075a7 */ /* 0x000ea40008001121 */
[----:B--2---:R-:W-:Y:S05]  /*1770*/  @!P0 BRA `(.L_x_22) ;  /* 0x0000006800cc8947 */ /* 0x004fea0003800000 */
.L_x_21:
[----:B------:R2:W-:Y:S01]  /*1780*/  @!P5 SYNCS.ARRIVE.TRANS64 RZ, [UR33], R3 ;  /* 0x00000003ffffd9a7 */ /* 0x0005e20008000021 */
[----:B------:R-:W-:Y:S04]  /*1790*/  BSSY.RECONVERGENT B0, `(.L_x_23) ;  /* 0x0000003000007945 */ /* 0x000fe80003800200 */
[----:B------:R-:W-:Y:S05]  /*17a0*/  @P4 BRA `(.L_x_24) ;  /* 0x0000000000044947 */ /* 0x000fea0003800000 */
[----:B------:R-:W-:Y:S05]  /*17b0*/  BPT.TRAP 0x1 ;  /* 0x000000040000795c */ /* 0x000fea0000300000 */
.L_x_24:
[----:B------:R-:W-:Y:S05]  /*17c0*/  BSYNC.RECONVERGENT B0 ;  /* 0x0000000000007941 */ /* 0x000fea0003800200 */
.L_x_23:
[----:B------:R-:W-:Y:S02]  /*17d0*/  UIADD3 UR6, UPT, UPT, UR17, 0x1, URZ ;  /* 0x0000000111067890 */ /* 0x000fe4000fffe0ff */
[----:B------:R-:W-:Y:S02]  /*17e0*/  ULEA UR32, UR17, UR4, 0xd ;  /* 0x0000000411207291 */ /* 0x000fe4000f8e68ff */
[----:B------:R-:W-:Y:S02]  /*17f0*/  UISETP.NE.AND UP0, UPT, UR6, 0x4, UPT ;  /* 0x000000040600788c */ /* 0x000fe4000bf05270 */
[----:B------:R-:W-:Y:S02]  /*1800*/  UIADD3 UR26, UP1, UPT, UR22, 0x80, URZ ;  /* 0x00000080161a7890 */ /* 0x000fe4000ff3e0ff */
[----:B------:R-:W-:Y:S02]  /*1810*/  USEL UR9, URZ, 0x1, UP0 ;  /* 0x00000001ff097887 */ /* 0x000fe40008000000 */
[----:B------:R-:W-:-:S02]  /*1820*/  USEL UR6, UR6, URZ, UP0 ;  /* 0x000000ff06067287 */ /* 0x000fc40008000000 */
[----:B------:R-:W-:Y:S02]  /*1830*/  UIADD3 UR20, UP0, UPT, UR22, 0x180, URZ ;  /* 0x0000018016147890 */ /* 0x000fe4000ff1e0ff */
[----:B------:R-:W-:Y:S01]  /*1840*/  ULEA UR8, UR6, UR4, 0x3 ;  /* 0x0000000406087291 */ /* 0x000fe2000f8e18ff */
[----:B------:R-:W-:Y:S01]  /*1850*/  LOP3.LUT R17, R17, UR9, RZ, 0x3c, !PT ;  /* 0x0000000911117c12 */ /* 0x000fe2000f8e3cff */
[----:B------:R-:W-:Y:S02]  /*1860*/  USHF.L.U32 UR34, UR16, 0x5, URZ ;  /* 0x0000000510227899 */ /* 0x000fe400080006ff */
[----:B------:R-:W-:Y:S01]  /*1870*/  UIADD3.X UR27, UPT, UPT, URZ, UR23, URZ, UP1, !UPT ;  /* 0x00000017ff1b7290 */ /* 0x000fe20008ffe4ff */
[----:B-1----:R-:W-:Y:S01]  /*1880*/  SHF.L.U32 R2, R17, 0x1f, RZ ;  /* 0x0000001f11027819 */ /* 0x002fe200000006ff */
[----:B------:R-:W-:Y:S02]  /*1890*/  UIADD3 UR32, UPT, UPT, UR32, 0x8800, URZ ;  /* 0x0000880020207890 */ /* 0x000fe4000fffe0ff */
[----:B------:R-:W-:Y:S01]  /*18a0*/  UIADD3.X UR21, UPT, UPT, URZ, UR23, URZ, UP0, !UPT ;  /* 0x00000017ff157290 */ /* 0x000fe200087fe4ff */
[----:B------:R1:W1:Y:S01]  /*18b0*/  SYNCS.PHASECHK.TRANS64.TRYWAIT P0, [UR8+0x20], R2 ;  /* 0x00002002ff0075a7 */ /* 0x0002620008001108 */
[----:B------:R-:W-:Y:S01]  /*18c0*/  ULEA UR8, UR17, UR4, 0xe ;  /* 0x0000000411087291 */ /* 0x000fe2000f8e70ff */
[----:B------:R-:W-:Y:S01]  /*18d0*/  UMOV UR18, 0x0 ;  /* 0x0000000000127882 */ /* 0x000fe20000000000 */
[----:B------:R-:W-:-:S02]  /*18e0*/  UMOV UR19, 0x10000000 ;  /* 0x1000000000137882 */ /* 0x000fc40000000000 */
[----:B------:R-:W-:Y:S01]  /*18f0*/  UIADD3 UR8, UPT, UPT, UR8, 0x10800, URZ ;  /* 0x0001080008087890 */ /* 0x000fe2000fffe0ff */
[----:B------:R1:W-:Y:S01]  /*1900*/  UTMALDG.3D [UR32], [UR26], desc[UR18] ;  /* 0x000012201a0075b4 */ /* 0x0003e20008011000 */
[----:B------:R-:W-:Y:S01]  /*1910*/  UMOV UR12, UR36 ;  /* 0x00000024000c7c82 */ /* 0x000fe20008000000 */
[----:B------:R-:W-:Y:S01]  /*1920*/  UMOV UR9, UR33 ;  /* 0x0000002100097c82 */ /* 0x000fe20008000000 */
[----:B------:R-:W-:Y:S01]  /*1930*/  UMOV UR10, UR34 ;  /* 0x00000022000a7c82 */ /* 0x000fe20008000000 */
[----:B------:R-:W-:Y:S01]  /*1940*/  UIADD3 UR16, UPT, UPT, UR16, 0x1, URZ ;  /* 0x0000000110107890 */ /* 0x000fe2000fffe0ff */
[----:B------:R-:W-:Y:S01]  /*1950*/  UMOV UR24, UR5 ;  /* 0x0000000500187c82 */ /* 0x000fe20008000000 */
[----:B------:R-:W-:Y:S02]  /*1960*/  UMOV UR17, UR6 ;  /* 0x0000000600117c82 */ /* 0x000fe40008000000 */
[----:B------:R1:W-:Y:S01]  /*1970*/  UTMALDG.3D [UR8], [UR20], desc[UR18] ;  /* 0x00001208140075b4 */ /* 0x0003e20008011000 */
[----:B------:R-:W-:-:S09]  /*1980*/  UISETP.NE.AND UP0, UPT, UR16, UR5, UPT ;  /* 0x000000051000728c */ /* 0x000fd2000bf05270 */
[----:B------:R-:W-:Y:S05]  /*1990*/  BRA.U UP0, `(.L_x_25) ;  /* 0xfffffffd00607547 */ /* 0x000fea000b83ffff */
.L_x_20:
[----:B-1----:R-:W-:Y:S01]  /*19a0*/  ULEA UR8, UR6, UR4, 0x3 ;  /* 0x0000000406087291 */ /* 0x002fe2000f8e18ff */
[----:B------:R-:W-:Y:S01]  /*19b0*/  SHF.L.U32 R2, R17, 0x1f, RZ ;  /* 0x0000001f11027819 */ /* 0x000fe200000006ff */
[----:B------:R-:W-:Y:S01]  /*19c0*/  @!P1 SYNCS.ARRIVE.TRANS64.A1T0 RZ, [UR4+0x88], RZ ;  /* 0x000088ffffff99a7 */ /* 0x000fe20008100004 */
[----:B------:R-:W-:-:S06]  /*19d0*/  UISETP.GT.AND UP0, UPT, UR15, UR14, UPT ;  /* 0x0000000e0f00728c */ /* 0x000fcc000bf04270 */
[----:B--2---:R1:W2:Y:S03]  /*19e0*/  SYNCS.PHASECHK.TRANS64.TRYWAIT P0, [UR8+0x20], R2 ;  /* 0x00002002ff0075a7 */ /* 0x0042a60008001108 */
[----:B------:R-:W-:Y:S05]  /*19f0*/  BRA.U !UP0, `(.L_x_26) ;  /* 0x0000000108ac7547 */ /* 0x000fea000b800000 */
[----:B------:R-:W-:Y:S01]  /*1a00*/  UIADD3 UR21, UPT, UPT, UR7, UR24, URZ ;  /* 0x0000001807157290 */ /* 0x000fe2000fffe0ff */
[----:B------:R-:W-:-:S11]  /*1a10*/  UMOV UR25, UR6 ;  /* 0x0000000600197c82 */ /* 0x000fd60008000000 */
.L_x_31:
[----:B-1----:R-:W-:Y:S01]  /*1a20*/  ULEA UR17, UR25, UR4, 0x3 ;  /* 0x0000000419117291 */ /* 0x002fe2000f8e18ff */
[----:B--2---:R-:W-:Y:S01]  /*1a30*/  @!P5 MOV R3, 0x6000 ;  /* 0x000060000003d802 */ /* 0x004fe20000000f00 */
[----:B--2---:R-:W-:Y:S10]  /*1a40*/  @P0 BRA `(.L_x_27) ;  /* 0x00000000000c0947 */ /* 0x004ff40003800000 */
[----:B------:R-:W-:-:S04]  /*1a50*/  SHF.L.U32 R4, R17, 0x1f, RZ ;  /* 0x0000001f11047819 */ /* 0x000fc800000006ff */
[----:B------:R-:W2:Y:S02]  /*1a60*/  SYNCS.PHASECHK.TRANS64.TRYWAIT P0, [UR17+0x20], R4 ;  /* 0x00002004ff0075a7 */ /* 0x000ea40008001111 */
[----:B--2---:R-:W-:Y:S05]  /*1a70*/  @!P0 BRA `(.L_x_28) ;  /* 0x0000006800248947 */ /* 0x004fea0003800000 */
.L_x_27:
[----:B------:R2:W-:Y:S01]  /*1a80*/  @!P5 SYNCS.ARRIVE.TRANS64 RZ, [UR17], R3 ;  /* 0x00000003ffffd9a7 */ /* 0x0005e20008000011 */
[----:B------:R-:W-:Y:S04]  /*1a90*/  BSSY.RECONVERGENT B0, `(.L_x_29) ;  /* 0x0000003000007945 */ /* 0x000fe80003800200 */
[----:B------:R-:W-:Y:S05]  /*1aa0*/  @P4 BRA `(.L_x_30) ;  /* 0x0000000000044947 */ /* 0x000fea0003800000 */
[----:B------:R-:W-:Y:S05]  /*1ab0*/  BPT.TRAP 0x1 ;  /* 0x000000040000795c */ /* 0x000fea0000300000 */
.L_x_30:
[----:B------:R-:W-:Y:S05]  /*1ac0*/  BSYNC.RECONVERGENT B0 ;  /* 0x0000000000007941 */ /* 0x000fea0003800200 */
.L_x_29:
        /* <DEDUP_REMOVED lines=10> */
[----:B------:R-:W-:Y:S01]  /*1b70*/  UIADD3 UR16, UPT, UPT, UR16, 0x8800, URZ ;  /* 0x0000880010107890 */ /* 0x000fe2000fffe0ff */
[----:B-1----:R-:W-:Y:S01]  /*1b80*/  SHF.L.U32 R2, R17, 0x1f, RZ ;  /* 0x0000001f11027819 */ /* 0x002fe200000006ff */
[----:B------:R-:W-:Y:S02]  /*1b90*/  UIADD3.X UR31, UPT, UPT, URZ, UR23, URZ, UP1, !UPT ;  /* 0x00000017ff1f7290 */ /* 0x000fe40008ffe4ff */
[----:B------:R-:W-:Y:S01]  /*1ba0*/  UIADD3.X UR29, UPT, UPT, URZ, UR23, URZ, UP0, !UPT ;  /* 0x00000017ff1d7290 */ /* 0x000fe200087fe4ff */
[----:B------:R1:W1:Y:S01]  /*1bb0*/  SYNCS.PHASECHK.TRANS64.TRYWAIT P0, [UR8+0x20], R2 ;  /* 0x00002002ff0075a7 */ /* 0x0002620008001108 */
[----:B------:R-:W-:Y:S01]  /*1bc0*/  ULEA UR8, UR25, UR4, 0xe ;  /* 0x0000000419087291 */ /* 0x000fe2000f8e70ff */
[----:B------:R-:W-:Y:S01]  /*1bd0*/  UMOV UR26, 0x0 ;  /* 0x00000000001a7882 */ /* 0x000fe20000000000 */
[----:B------:R-:W-:-:S02]  /*1be0*/  UMOV UR27, 0x10000000 ;  /* 0x10000000001b7882 */ /* 0x000fc40000000000 */
[----:B------:R-:W-:Y:S01]  /*1bf0*/  UIADD3 UR8, UPT, UPT, UR8, 0x10800, URZ ;  /* 0x0001080008087890 */ /* 0x000fe2000fffe0ff */
[----:B------:R-:W-:Y:S01]  /*1c00*/  UMOV UR19, UR35 ;  /* 0x0000002300137c82 */ /* 0x000fe20008000000 */
[----:B------:R-:W-:Y:S01]  /*1c10*/  UMOV UR20, UR36 ;  /* 0x0000002400147c82 */ /* 0x000fe20008000000 */
[----:B------:R-:W-:Y:S01]  /*1c20*/  UMOV UR12, UR36 ;  /* 0x00000024000c7c82 */ /* 0x000fe20008000000 */
[----:B------:R-:W-:Y:S01]  /*1c30*/  UMOV UR9, UR17 ;  /* 0x0000001100097c82 */ /* 0x000fe20008000000 */
[----:B------:R-:W-:Y:S01]  /*1c40*/  UMOV UR10, UR18 ;  /* 0x00000012000a7c82 */ /* 0x000fe20008000000 */
[----:B------:R1:W-:Y:S01]  /*1c50*/  UTMALDG.3D [UR16], [UR30], desc[UR26] ;  /* 0x00001a101e0075b4 */ /* 0x0003e20008011000 */
[----:B------:R-:W-:Y:S01]  /*1c60*/  UIADD3 UR24, UPT, UPT, UR24, 0x1, URZ ;  /* 0x0000000118187890 */ /* 0x000fe2000fffe0ff */
[----:B------:R-:W-:-:S03]  /*1c70*/  UMOV UR25, UR6 ;  /* 0x0000000600197c82 */ /* 0x000fc60008000000 */
[----:B------:R-:W-:Y:S01]  /*1c80*/  UISETP.NE.AND UP0, UPT, UR24, UR21, UPT ;  /* 0x000000151800728c */ /* 0x000fe2000bf05270 */
[----:B------:R1:W-:Y:S08]  /*1c90*/  UTMALDG.3D [UR8], [UR28], desc[UR26] ;  /* 0x00001a081c0075b4 */ /* 0x0003f00008011000 */
[----:B------:R-:W-:Y:S05]  /*1ca0*/  BRA.U UP0, `(.L_x_31) ;  /* 0xfffffffd005c7547 */ /* 0x000fea000b83ffff */
.L_x_26:
[C---:B-1----:R-:W-:Y:S01]  /*1cb0*/  LEA R2, R16.reuse, UR4, 0x3 ;  /* 0x0000000410027c11 */ /* 0x042fe2000f8e18ff */
[----:B------:R-:W-:Y:S01]  /*1cc0*/  NOP ;  /* 0x0000000000007918 */ /* 0x000fe20000000000 */
[----:B--2---:R-:W-:Y:S02]  /*1cd0*/  SHF.L.U32 R3, R13, 0x1f, RZ ;  /* 0x0000001f0d037819 */ /* 0x004fe400000006ff */
[----:B------:R-:W-:Y:S02]  /*1ce0*/  LEA R4, R16, UR4, 0x4 ;  /* 0x0000000410047c11 */ /* 0x000fe4000f8e20ff */
[----:B------:R-:W1:Y:S02]  /*1cf0*/  SYNCS.PHASECHK.TRANS64.TRYWAIT P0, [R2+URZ+0x90], R3 ;  /* 0x00009003020075a7 */ /* 0x000e6400080011ff */
[----:B-1----:R-:W-:Y:S05]  /*1d00*/  @!P0 BRA `(.L_x_32) ;  /* 0x0000006400988947 */ /* 0x002fea0003800000 */
.L_x_134:
[----:B------:R-:W2:Y:S01]  /*1d10*/  LDS.128 R4, [R4+0x120] ;  /* 0x0001200004047984 */ /* 0x000ea20000000c00 */
[----:B---3--:R-:W-:Y:S01]  /*1d20*/  ISETP.GE.AND P0, PT, R26, 0x1, PT ;  /* 0x000000011a00780c */ /* 0x008fe20003f06270 */
[----:B-1----:R-:W-:Y:S01]  /*1d30*/  VIADD R2, R2, 0xa0 ;  /* 0x000000a002027836 */ /* 0x002fe20000000000 */
[----:B------:R-:W-:Y:S01]  /*1d40*/  @!PT LDS RZ, [RZ] ;  /* 0x00000000fffff984 */ /* 0x000fe20000000800 */
[----:B------:R-:W-:Y:S01]  /*1d50*/  @!PT LDS RZ, [RZ] ;  /* 0x00000000fffff984 */ /* 0x000fe20000000800 */
[----:B------:R-:W-:Y:S01]  /*1d60*/  @!PT LDS RZ, [RZ] ;  /* 0x00000000fffff984 */ /* 0x000fe20000000800 */
[----:B------:R-:W-:Y:S01]  /*1d70*/  @!PT LDS RZ, [RZ] ;  /* 0x00000000fffff984 */ /* 0x000fe20000000800 */
[----:B------:R1:W-:Y:S06]  /*1d80*/  MEMBAR.ALL.CTA ;  /* 0x0000000000007992 */ /* 0x0003ec0000008000 */
[----:B-1----:R-:W1:Y:S01]  /*1d90*/  FENCE.VIEW.ASYNC.S ;  /* 0x00000000000073c6 */ /* 0x002e620000000000 */
[----:B------:R-:W-:-:S04]  /*1da0*/  PRMT R2, RZ, 0x654, R2 ;  /* 0x00000654ff027816 */ /* 0x000fc80000000002 */
[----:B-1----:R1:W-:Y:S01]  /*1db0*/  SYNCS.ARRIVE.TRANS64.RED.A1T0 RZ, [R2+URZ], RZ ;  /* 0x000000ff02ff79a7 */ /* 0x0023e200081004ff */
[----:B--2---:R-:W-:-:S13]  /*1dc0*/  LOP3.LUT P2, RZ, R6, 0x1, RZ, 0xc0, !PT ;  /* 0x0000000106ff7812 */ /* 0x004fda000784c0ff */
[----:B------:R-:W-:Y:S01]  /*1dd0*/  @P2 SHF.R.U32.HI R3, RZ, 0x10, R5 ;  /* 0x00000010ff032819 */ /* 0x000fe20000011605 */
[----:B------:R-:W-:Y:S01]  /*1de0*/  VOTEU.ANY UP0, P2 ;  /* 0x0000000000ff7886 */ /* 0x000fe20001000100 */
[----:B------:R-:W-:Y:S02]  /*1df0*/  @P2 MOV R10, R4 ;  /* 0x00000004000a2202 */ /* 0x000fe40000000f00 */
[----:B------:R-:W-:Y:S02]  /*1e00*/  @P2 R2UR.BROADCAST UR8, R3 ;  /* 0x00000000030822ca */ /* 0x000fe400008e0000 */
[----:B------:R-:W-:-:S11]  /*1e10*/  @P2 LOP3.LUT R9, R5, 0xffff, RZ, 0xc0, !PT ;  /* 0x0000ffff05092812 */ /* 0x000fd600078ec0ff */
[----:B------:R-:W-:Y:S01]  /*1e20*/  @UP0 UMOV UR36, UR8 ;  /* 0x0000000800240c82 */ /* 0x000fe20008000000 */
[----:B-1----:R-:W-:Y:S05]  /*1e30*/  @!P0 BRA `(.L_x_33) ;  /* 0x0000000000b88947 */ /* 0x002fea0003800000 */
[----:B------:R-:W4:Y:S01]  /*1e40*/  LDC.64 R4, c[0x0][0xb18] ;  /* 0x0002c600ff047b82 */ /* 0x000f220000000a00 */
[----:B------:R-:W-:-:S07]  /*1e50*/  ISETP.NE.AND P3, PT, R26, 0x1, PT ;  /* 0x000000011a00780c */ /* 0x000fce0003f65270 */
[----:B------:R-:W1:Y:S08]  /*1e60*/  LDC.64 R6, c[0x0][0xb10] ;  /* 0x0002c400ff067b82 */ /* 0x000e700000000a00 */
[----:B------:R-:W2:Y:S08]  /*1e70*/  LDC R14, c[0x0][0xb20] ;  /* 0x0002c800ff0e7b82 */ /* 0x000eb00000000800 */
[----:B------:R-:W3:Y:S01]  /*1e80*/  LDC R15, c[0x0][0xb0c] ;  /* 0x0002c300ff0f7b82 */ /* 0x000ee20000000800 */
[----:B----4-:R-:W-:Y:S01]  /*1e90*/  IMAD.HI.U32 R19, R0, R5, RZ ;  /* 0x0000000500137227 */ /* 0x010fe200078e00ff */
[----:B------:R-:W-:-:S03]  /*1ea0*/  ISETP.NE.AND P0, PT, R4, 0x1, PT ;  /* 0x000000010400780c */ /* 0x000fc60003f05270 */
[----:B------:R-:W-:-:S03]  /*1eb0*/  IMAD.HI.U32 R5, R9, R5, RZ ;  /* 0x0000000509057227 */ /* 0x000fc600078e00ff */
[----:B------:R-:W4:Y:S01]  /*1ec0*/  LDC.64 R2, c[0x0][0xb28] ;  /* 0x0002ca00ff027b82 */ /* 0x000f220000000a00 */
[----:B-1----:R-:W-:-:S04]  /*1ed0*/  IMAD.HI.U32 R20, R8, R6, RZ ;  /* 0x0000000608147227 */ /* 0x002fc800078e00ff */
[----:B------:R-:W-:Y:S01]  /*1ee0*/  IMAD.HI.U32 R21, R10, R6, RZ ;  /* 0x000000060a157227 */ /* 0x000fe200078e00ff */
[----:B------:R-:W-:Y:S02]  /*1ef0*/  SHF.R.U32.HI R20, RZ, R7, R20 ;  /* 0x00000007ff147219 */ /* 0x000fe40000011614 */
[-C--:B--2---:R-:W-:Y:S02]  /*1f00*/  SHF.R.U32.HI R19, RZ, R14.reuse, R19 ;  /* 0x0000000eff137219 */ /* 0x084fe40000011613 */
[----:B------:R-:W-:Y:S02]  /*1f10*/  SHF.R.U32.HI R5, RZ, R14, R5 ;  /* 0x0000000eff057219 */ /* 0x000fe40000011605 */
[----:B------:R-:W-:Y:S02]  /*1f20*/  SEL R19, R0, R19, !P0 ;  /* 0x0000001300137207 */ /* 0x000fe40004000000 */
[----:B------:R-:W-:Y:S02]  /*1f30*/  SHF.R.U32.HI R21, RZ, R7, R21 ;  /* 0x00000007ff157219 */ /* 0x000fe40000011615 */
[----:B---3--:R-:W-:-:S02]  /*1f40*/  ISETP.NE.AND P1, PT, R15, 0x1, PT ;  /* 0x000000010f00780c */ /* 0x008fc40003f25270 */
[----:B------:R-:W-:Y:S02]  /*1f50*/  SEL R5, R9, R5, !P0 ;  /* 0x0000000509057207 */ /* 0x000fe40004000000 */
[----:B------:R-:W-:Y:S02]  /*1f60*/  SEL R20, R8, R20, !P1 ;  /* 0x0000001408147207 */ /* 0x000fe40004800000 */
[----:B------:R-:W-:Y:S01]  /*1f70*/  SEL R21, R10, R21, !P1 ;  /* 0x000000150a157207 */ /* 0x000fe20004800000 */
[----:B----4-:R-:W-:-:S04]  /*1f80*/  IMAD.HI.U32 R18, R19, R2, RZ ;  /* 0x0000000213127227 */ /* 0x010fc800078e00ff */
        /* <DEDUP_REMOVED lines=10> */
[----:B------:R-:W-:-:S04]  /*2030*/  @!P0 IMAD.HI.U32 R7, R21, R2, RZ ;  /* 0x0000000215078227 */ /* 0x000fc800078e00ff */
[----:B------:R-:W-:Y:S01]  /*2040*/  IMAD.MOV R2, RZ, RZ, -R6 ;  /* 0x000000ffff027224 */ /* 0x000fe200078e0a06 */
[----:B------:R-:W-:Y:S02]  /*2050*/  @!P0 SHF.R.U32.HI R3, RZ, R3, R7 ;  /* 0x00000003ff038219 */ /* 0x000fe40000011607 */
[----:B------:R-:W-:Y:S01]  /*2060*/  IADD3 R7, PT, PT, -R5, RZ, RZ ;  /* 0x000000ff05077210 */ /* 0x000fe20007ffe1ff */
[----:B------:R-:W-:Y:S01]  /*2070*/  IMAD R2, R26, R2, R5 ;  /* 0x000000021a027224 */ /* 0x000fe200078e0205 */
        /* <DEDUP_REMOVED lines=10> */
.L_x_33:
[----:B------:R-:W1:Y:S02]  /*2120*/  LDCU UR8, c[0x0][0xb30] ;  /* 0x00016600ff0877ac */ /* 0x000e640008000800 */
[----:B-1----:R-:W-:-:S09]  /*2130*/  UISETP.NE.AND UP0, UPT, UR8, 0x1, UPT ;  /* 0x000000010800788c */ /* 0x002fd2000bf05270 */
[----:B------:R-:W-:Y:S05]  /*2140*/  BRA.U UP0, `(.L_x_34) ;  /* 0x0000000100407547 */ /* 0x000fea000b800000 */
[----:B------:R-:W1:Y:S08]  /*2150*/  LDC.64 R4, c[0x0][0xb10] ;  /* 0x0002c400ff047b82 */ /* 0x000e700000000a00 */
[----:B------:R-:W2:Y:S08]  /*2160*/  LDC.64 R2, c[0x0][0xb18] ;  /* 0x0002c600ff027b82 */ /* 0x000eb00000000a00 */
[----:B------:R-:W3:Y:S08]  /*2170*/  LDC R6, c[0x0][0xb20] ;  /* 0x0002c800ff067b82 */ /* 0x000ef00000000800 */
[----:B------:R-:W4:Y:S01]  /*2180*/  LDC R7, c[0x0][0xb0c] ;  /* 0x0002c300ff077b82 */ /* 0x000f220000000800 */
[----:B-1----:R-:W-:-:S05]  /*2190*/  IMAD.HI.U32 R4, R10, R4, RZ ;  /* 0x000000040a047227 */ /* 0x002fca00078e00ff */
[----:B------:R-:W-:Y:S01]  /*21a0*/  SHF.R.U32.HI R4, RZ, R5, R4 ;  /* 0x00000005ff047219 */ /* 0x000fe20000011604 */
[----:B--2---:R-:W-:Y:S01]  /*21b0*/  IMAD.HI.U32 R3, R9, R3, RZ ;  /* 0x0000000309037227 */ /* 0x004fe200078e00ff */
[----:B------:R-:W-:-:S04]  /*21c0*/  ISETP.NE.AND P0, PT, R2, 0x1, PT ;  /* 0x000000010200780c */ /* 0x000fc80003f05270 */
[----:B---3--:R-:W-:-:S04]  /*21d0*/  SHF.R.U32.HI R3, RZ, R6, R3 ;  /* 0x00000006ff037219 */ /* 0x008fc80000011603 */
[----:B------:R-:W-:Y:S02]  /*21e0*/  SEL R3, R9, R3, !P0 ;  /* 0x0000000309037207 */ /* 0x000fe40004000000 */
[----:B----4-:R-:W-:-:S04]  /*21f0*/  ISETP.NE.AND P1, PT, R7, 0x1, PT ;  /* 0x000000010700780c */ /* 0x010fc80003f25270 */
[----:B------:R-:W-:-:S05]  /*2200*/  SEL R4, R10, R4, !P1 ;  /* 0x000000040a047207 */ /* 0x000fca0004800000 */
[----:B------:R-:W-:Y:S02]  /*2210*/  IMAD.IADD R5, R3, 0x1, -R4 ;  /* 0x0000000103057824 */ /* 0x000fe400078e0a04 */
[----:B------:R-:W-:Y:S02]  /*2220*/  IMAD.IADD R3, R4, 0x1, -R3 ;  /* 0x0000000104037824 */ /* 0x000fe400078e0a03 */
[----:B------:R-:W-:Y:S02]  /*2230*/  IMAD R10, R5, R7, R10 ;  /* 0x00000007050a7224 */ /* 0x000fe400078e020a */
[----:B------:R-:W-:-:S07]  /*2240*/  IMAD R9, R3, R2, R9 ;  /* 0x0000000203097224 */ /* 0x000fce00078e0209 */
.L_x_34:
[----:B------:R-:W-:Y:S01]  /*2250*/  VIADD R16, R16, 0x1 ;  /* 0x0000000110107836 */ /* 0x000fe20000000000 */
[----:B------:R-:W-:Y:S01]  /*2260*/  PLOP3.LUT P1, PT, PT, PT, PT, 0x80, 0x8 ;  /* 0x000000000008781c */ /* 0x000fe20003f2f070 */
[----:B------:R-:W-:Y:S02]  /*2270*/  IMAD.IADD R15, R10, 0x1, R63 ;  /* 0x000000010a0f7824 */ /* 0x000fe400078e023f */
[----:B------:R-:W-:Y:S01]  /*2280*/  IMAD.IADD R14, R9, 0x1, R62 ;  /* 0x00000001090e7824 */ /* 0x000fe200078e023e */
[----:B------:R-:W-:-:S04]  /*2290*/  ISETP.NE.AND P0, PT, R16, 0x2, PT ;  /* 0x000000021000780c */ /* 0x000fc80003f05270 */
[----:B------:R-:W-:Y:S02]  /*22a0*/  SEL R2, RZ, 0x1, P0 ;  /* 0x00000001ff027807 */ /* 0x000fe40000000000 */
[----:B------:R-:W-:Y:S02]  /*22b0*/  SEL R16, R16, RZ, P0 ;  /* 0x000000ff10107207 */ /* 0x000fe40000000000 */
[----:B------:R-:W-:Y:S01]  /*22c0*/  LOP3.LUT R13, R13, R2, RZ, 0x3c, !PT ;  /* 0x000000020d0d7212 */ /* 0x000fe200078e3cff */
[----:B------:R-:W-:Y:S06]  /*22d0*/  @P2 BRA `(.L_x_35) ;  /* 0xfffffff000982947 */ /* 0x000fec000383ffff */
[----:B------:R-:W-:Y:S01]  /*22e0*/  UIADD3 UR4, UPT, UPT, UR4, 0x20, URZ ;  /* 0x0000002004047890 */ /* 0x000fe2000fffe0ff */
[----:B------:R-:W-:-:S03]  /*22f0*/  SHF.L.U32 R2, R17, 0x1f, RZ ;  /* 0x0000001f11027819 */ /* 0x000fc600000006ff */
[----:B------:R-:W-:-:S09]  /*2300*/  ULEA UR5, UR6, UR4, 0x3 ;  /* 0x0000000406057291 */ /* 0x000fd2000f8e18ff */
[----:B------:R-:W1:Y:S02]  /*2310*/  SYNCS.PHASECHK.TRANS64.TRYWAIT P0, [UR5], R2 ;  /* 0x00000002ff0075a7 */ /* 0x000e640008001105 */
[----:B-1----:R-:W-:Y:S05]  /*2320*/  @!P0 BRA `(.L_x_36) ;  /* 0x0000006000248947 */ /* 0x002fea0003800000 */
.L_x_136:
[----:B------:R-:W-:-:S04]  /*2330*/  UIADD3 UR6, UPT, UPT, UR6, 0x1, URZ ;  /* 0x0000000106067890 */ /* 0x000fc8000fffe0ff */
[----:B------:R-:W-:-:S04]  /*2340*/  UISETP.NE.AND UP0, UPT, UR6, 0x4, UPT ;  /* 0x000000040600788c */ /* 0x000fc8000bf05270 */
[----:B------:R-:W-:Y:S02]  /*2350*/  USEL UR7, URZ, 0x1, UP0 ;  /* 0x00000001ff077887 */ /* 0x000fe40008000000 */
[----:B------:R-:W-:-:S04]  /*2360*/  USEL UR6, UR6, URZ, UP0 ;  /* 0x000000ff06067287 */ /* 0x000fc80008000000 */
[----:B------:R-:W-:Y:S01]  /*2370*/  ULEA UR5, UR6, UR4, 0x3 ;  /* 0x0000000406057291 */ /* 0x000fe2000f8e18ff */
[----:B-1----:R-:W-:-:S04]  /*2380*/  LOP3.LUT R2, R17, UR7, RZ, 0x3c, !PT ;  /* 0x0000000711027c12 */ /* 0x002fc8000f8e3cff */
[----:B------:R-:W-:-:S04]  /*2390*/  SHF.L.U32 R3, R2, 0x1f, RZ ;  /* 0x0000001f02037819 */ /* 0x000fc800000006ff */
[----:B------:R-:W1:Y:S02]  /*23a0*/  SYNCS.PHASECHK.TRANS64.TRYWAIT P0, [UR5], R3 ;  /* 0x00000003ff0075a7 */ /* 0x000e640008001105 */
[----:B-1----:R-:W-:Y:S05]  /*23b0*/  @!P0 BRA `(.L_x_37) ;  /* 0x0000006000188947 */ /* 0x002fea0003800000 */
.L_x_138:
[----:B------:R-:W-:-:S04]  /*23c0*/  UIADD3 UR6, UPT, UPT, UR6, 0x1, URZ ;  /* 0x0000000106067890 */ /* 0x000fc8000fffe0ff */
[----:B------:R-:W-:-:S04]  /*23d0*/  UISETP.NE.AND UP0, UPT, UR6, 0x4, UPT ;  /* 0x000000040600788c */ /* 0x000fc8000bf05270 */
[----:B------:R-:W-:Y:S02]  /*23e0*/  USEL UR7, URZ, 0x1, UP0 ;  /* 0x00000001ff077887 */ /* 0x000fe40008000000 */
[----:B------:R-:W-:-:S04]  /*23f0*/  USEL UR6, UR6, URZ, UP0 ;  /* 0x000000ff06067287 */ /* 0x000fc80008000000 */
[----:B------:R-:W-:Y:S01]  /*2400*/  ULEA UR5, UR6, UR4, 0x3 ;  /* 0x0000000406057291 */ /* 0x000fe2000f8e18ff */
[----:B------:R-:W-:-:S04]  /*2410*/  LOP3.LUT R2, R2, UR7, RZ, 0x3c, !PT ;  /* 0x0000000702027c12 */ /* 0x000fc8000f8e3cff */
[----:B-1----:R-:W-:-:S04]  /*2420*/  SHF.L.U32 R3, R2, 0x1f, RZ ;  /* 0x0000001f02037819 */ /* 0x002fc800000006ff */
[----:B------:R-:W1:Y:S02]  /*2430*/  SYNCS.PHASECHK.TRANS64.TRYWAIT P0, [UR5], R3 ;  /* 0x00000003ff0075a7 */ /* 0x000e640008001105 */
[----:B-1----:R-:W-:Y:S05]  /*2440*/  @!P0 BRA `(.L_x_38) ;  /* 0x00000060000c8947 */ /* 0x002fea0003800000 */
.L_x_140:
[----:B------:R-:W-:-:S04]  /*2450*/  UIADD3 UR6, UPT, UPT, UR6, 0x1, URZ ;  /* 0x0000000106067890 */ /* 0x000fc8000fffe0ff */
[----:B------:R-:W-:-:S04]  /*2460*/  UISETP.NE.AND UP0, UPT, UR6, 0x4, UPT ;  /* 0x000000040600788c */ /* 0x000fc8000bf05270 */
[----:B------:R-:W-:Y:S02]  /*2470*/  USEL UR5, URZ, 0x1, UP0 ;  /* 0x00000001ff057887 */ /* 0x000fe40008000000 */
[----:B------:R-:W-:-:S04]  /*2480*/  USEL UR6, UR6, URZ, UP0 ;  /* 0x000000ff06067287 */ /* 0x000fc80008000000 */
[----:B------:R-:W-:Y:S01]  /*2490*/  ULEA UR6, UR6, UR4, 0x3 ;  /* 0x0000000406067291 */ /* 0x000fe2000f8e18ff */
[----:B------:R-:W-:-:S04]  /*24a0*/  LOP3.LUT R2, R2, UR5, RZ, 0x3c, !PT ;  /* 0x0000000502027c12 */ /* 0x000fc8000f8e3cff */
[----:B------:R-:W-:Y:S01]  /*24b0*/  SHF.L.U32 R2, R2, 0x1f, RZ ;  /* 0x0000001f02027819 */ /* 0x000fe200000006ff */
[----:B-1--4-:R-:W-:-:S07]  /*24c0*/  IMAD.U32 R0, RZ, RZ, UR6 ;  /* 0x00000006ff007e24 */ /* 0x012fce000f8e00ff */
.L_x_39:
[----:B-1----:R1:W2:Y:S02]  /*24d0*/  SYNCS.PHASECHK.TRANS64.TRYWAIT P0, [R0+URZ], R2 ;  /* 0x00000002000075a7 */ /* 0x0022a400080011ff */
[----:B--2---:R-:W-:Y:S05]  /*24e0*/  @!P0 NANOSLEEP.SYNCS 0x989680 ;  /* 0x009896800000895d */ /* 0x004fea0003900000 */
[----:B------:R-:W2:Y:S02]  /*24f0*/  @!P0 SYNCS.PHASECHK.TRANS64 P0, [R0+URZ], R2 ;  /* 0x00000002000085a7 */ /* 0x000ea400080010ff */
[----:B--2---:R-:W-:Y:S05]  /*2500*/  @P0 EXIT ;  /* 0x000000000000094d */ /* 0x004fea0003800000 */
[----:B------:R-:W-:Y:S05]  /*2510*/  BRA `(.L_x_39) ;  /* 0xfffffffc00ec7947 */ /* 0x000fea000383ffff */
.L_x_17:
[----:B------:R-:W-:-:S04]  /*2520*/  UISETP.NE.AND UP1, UPT, UR37, URZ, UPT ;  /* 0x000000ff2500728c */ /* 0x000fc8000bf25270 */
[----:B------:R-:W-:-:S09]  /*2530*/  UISETP.NE.OR UP1, UPT, UR8, 0x1, UP1 ;  /* 0x000000010800788c */ /* 0x000fd20008f25670 */
[----:B------:R-:W-:Y:S05]  /*2540*/  BRA.U UP1, `(.L_x_40) ;  /* 0x0000000501487547 */ /* 0x000fea000b800000 */
[----:B------:R-:W-:Y:S01]  /*2550*/  ISETP.NE.AND P2, PT, R2, RZ, PT ;  /* 0x000000ff0200720c */ /* 0x000fe20003f45270 */
[----:B------:R-:W-:Y:S01]  /*2560*/  IMAD.MOV.U32 R12, RZ, RZ, 0x1 ;  /* 0x00000001ff0c7424 */ /* 0x000fe200078e00ff */
[----:B------:R-:W-:Y:S02]  /*2570*/  CS2R R10, SRZ ;  /* 0x00000000000a7805 */ /* 0x000fe4000001ff00 */
[----:B------:R-:W-:Y:S01]  /*2580*/  CS2R R8, SRZ ;  /* 0x0000000000087805 */ /* 0x000fe2000001ff00 */
[----:B------:R-:W-:Y:S01]  /*2590*/  UMOV UR4, 0x400 ;  /* 0x0000040000047882 */ /* 0x000fe20000000000 */
[----:B------:R-:W-:Y:S01]  /*25a0*/  UMOV UR6, URZ ;  /* 0x000000ff00067c82 */ /* 0x000fe20008000000 */
[----:B------:R-:W-:-:S12]  /*25b0*/  ULEA UR37, UR37, UR4, 0x18 ;  /* 0x0000000425257291 */ /* 0x000fd8000f8ec0ff */
.L_x_44:
[----:B------:R-:W-:Y:S02]  /*25c0*/  LEA R0, R8, UR37, 0x3 ;  /* 0x0000002508007c11 */ /* 0x000fe4000f8e18ff */
[----:B------:R-:W-:-:S03]  /*25d0*/  SHF.L.U32 R4, R9, 0x1f, RZ ;  /* 0x0000001f09047819 */ /* 0x000fc600000006ff */
[----:B------:R-:W-:Y:S01]  /*25e0*/  VIADD R5, R0, 0x100 ;  /* 0x0000010000057836 */ /* 0x000fe20000000000 */
[----:B------:R-:W1:Y:S02]  /*25f0*/  SYNCS.PHASECHK.TRANS64.TRYWAIT P0, [R0+URZ+0xf0], R4 ;  /* 0x0000f004000075a7 */ /* 0x000e6400080011ff */
[----:B-1----:R-:W-:Y:S05]  /*2600*/  @!P0 BRA `(.L_x_41) ;  /* 0x0000005c00b48947 */ /* 0x002fea0003800000 */
.L_x_141:
[----:B------:R-:W-:Y:S01]  /*2610*/  ULEA UR5, UR6, UR37, 0x3 ;  /* 0x0000002506057291 */ /* 0x000fe2000f8e18ff */
[----:B-1----:R-:W-:Y:S01]  /*2620*/  PRMT R0, RZ, 0x654, R5 ;  /* 0x00000654ff007816 */ /* 0x002fe20000000005 */
[----:B------:R-:W-:Y:S01]  /*2630*/  @!P2 IMAD.MOV.U32 R4, RZ, RZ, 0x10 ;  /* 0x00000010ff04a424 */ /* 0x000fe200078e00ff */
[----:B------:R-:W-:Y:S01]  /*2640*/  SHF.L.U32 R5, R12, 0x1f, RZ ;  /* 0x0000001f0c057819 */ /* 0x000fe200000006ff */
[----:B------:R-:W-:Y:S01]  /*2650*/  UIADD3 UR4, UPT, UPT, UR5, 0x90, URZ ;  /* 0x0000009005047890 */ /* 0x000fe2000fffe0ff */
[----:B------:R1:W-:Y:S05]  /*2660*/  SYNCS.ARRIVE.TRANS64.RED.A1T0 RZ, [R0+URZ], RZ ;  /* 0x000000ff00ff79a7 */ /* 0x0003ea00081004ff */
[----:B------:R-:W-:Y:S01]  /*2670*/  IMAD.U32 R6, RZ, RZ, UR4 ;  /* 0x00000004ff067e24 */ /* 0x000fe2000f8e00ff */
[----:B------:R-:W2:Y:S04]  /*2680*/  SYNCS.PHASECHK.TRANS64.TRYWAIT P0, [UR5+0xa0], R5 ;  /* 0x0000a005ff0075a7 */ /* 0x000ea80008001105 */
[----:B------:R-:W-:Y:S01]  /*2690*/  PRMT R6, R2, 0x654, R6 ;  /* 0x0000065402067816 */ /* 0x000fe20000000006 */
[----:B-12---:R-:W-:Y:S06]  /*26a0*/  @!P0 BRA `(.L_x_42) ;  /* 0x0000005c00a08947 */ /* 0x006fec0003800000 */
.L_x_143:
[----:B------:R-:W-:Y:S01]  /*26b0*/  ULEA UR4, UR6, UR37, 0x4 ;  /* 0x0000002506047291 */ /* 0x000fe2000f8e20ff */
[----:B------:R-:W-:Y:S01]  /*26c0*/  SEL R3, R6, R3, !P2 ;  /* 0x0000000306037207 */ /* 0x000fe20005000000 */
[----:B------:R-:W-:Y:S01]  /*26d0*/  UIADD3 UR5, UPT, UPT, UR5, 0x90, URZ ;  /* 0x0000009005057890 */ /* 0x000fe2000fffe0ff */
[----:B-1----:R-:W-:Y:S01]  /*26e0*/  LEA R0, R11, UR37, 0x3 ;  /* 0x000000250b007c11 */ /* 0x002fe2000f8e18ff */
[----:B------:R-:W-:Y:S01]  /*26f0*/  UIADD3 UR4, UPT, UPT, UR4, 0x120, URZ ;  /* 0x0000012004047890 */ /* 0x000fe2000fffe0ff */
[----:B------:R1:W-:Y:S01]  /*2700*/  @!P2 SYNCS.ARRIVE.TRANS64.RED RZ, [R3+URZ], R4 ;  /* 0x0000000403ffa9a7 */ /* 0x0003e200080004ff */
[----:B------:R-:W-:Y:S01]  /*2710*/  UIADD3 UR6, UPT, UPT, UR6, 0x1, URZ ;  /* 0x0000000106067890 */ /* 0x000fe2000fffe0ff */
[----:B------:R-:W-:-:S03]  /*2720*/  VIADD R8, R8, 0x1 ;  /* 0x0000000108087836 */ /* 0x000fc60000000000 */
[----:B------:R-:W-:Y:S02]  /*2730*/  UISETP.NE.AND UP0, UPT, UR6, 0x2, UPT ;  /* 0x000000020600788c */ /* 0x000fe4000bf05270 */
[----:B------:R-:W-:Y:S01]  /*2740*/  ISETP.NE.AND P0, PT, R8, 0x2, PT ;  /* 0x000000020800780c */ /* 0x000fe20003f05270 */
[----:B------:R-:W-:Y:S06]  /*2750*/  UGETNEXTWORKID.BROADCAST [UR4], [UR5] ;  /* 0x00000000040073ca */ /* 0x000fec0008000100 */
[----:B------:R-:W-:Y:S02]  /*2760*/  USEL UR4, URZ, 0x1, UP0 ;  /* 0x00000001ff047887 */ /* 0x000fe40008000000 */
[----:B------:R-:W-:-:S04]  /*2770*/  USEL UR6, UR6, URZ, UP0 ;  /* 0x000000ff06067287 */ /* 0x000fc80008000000 */
[----:B------:R-:W-:Y:S02]  /*2780*/  LOP3.LUT R12, R12, UR4, RZ, 0x3c, !PT ;  /* 0x000000040c0c7c12 */ /* 0x000fe4000f8e3cff */
[----:B-1----:R-:W-:-:S04]  /*2790*/  SHF.L.U32 R4, R10, 0x1f, RZ ;  /* 0x0000001f0a047819 */ /* 0x002fc800000006ff */
[----:B------:R-:W1:Y:S02]  /*27a0*/  SYNCS.PHASECHK.TRANS64.TRYWAIT P1, [R0+URZ+0x90], R4 ;  /* 0x00009004000075a7 */ /* 0x000e6400080211ff */
[----:B-1----:R-:W-:Y:S05]  /*27b0*/  @!P1 BRA `(.L_x_43) ;  /* 0x0000005c00749947 */ /* 0x002fea0003800000 */
.L_x_144:
[C---:B-1----:R-:W-:Y:S01]  /*27c0*/  LEA R4, R11.reuse, UR37, 0x4 ;  /* 0x000000250b047c11 */ /* 0x042fe2000f8e20ff */
[----:B------:R-:W-:Y:S01]  /*27d0*/  VIADD R0, R0, 0xa0 ;  /* 0x000000a000007836 */ /* 0x000fe20000000000 */
[----:B------:R-:W-:Y:S01]  /*27e0*/  SEL R8, R8, RZ, P0 ;  /* 0x000000ff08087207 */ /* 0x000fe20000000000 */
[----:B------:R-:W-:-:S03]  /*27f0*/  VIADD R11, R11, 0x1 ;  /* 0x000000010b0b7836 */ /* 0x000fc60000000000 */
[----:B------:R-:W1:Y:S01]  /*2800*/  LDS.128 R4, [R4+0x120] ;  /* 0x0001200004047984 */ /* 0x000e620000000c00 */
[----:B------:R-:W-:Y:S02]  /*2810*/  PRMT R0, RZ, 0x654, R0 ;  /* 0x00000654ff007816 */ /* 0x000fe40000000000 */
[C---:B------:R-:W-:Y:S01]  /*2820*/  ISETP.NE.AND P1, PT, R11.reuse, 0x2, PT ;  /* 0x000000020b00780c */ /* 0x040fe20003f25270 */
[----:B------:R-:W-:Y:S01]  /*2830*/  @!PT LDS RZ, [RZ] ;  /* 0x00000000fffff984 */ /* 0x000fe20000000800 */
[----:B------:R-:W-:Y:S01]  /*2840*/  @!PT LDS RZ, [RZ] ;  /* 0x00000000fffff984 */ /* 0x000fe20000000800 */
[----:B------:R-:W-:Y:S01]  /*2850*/  @!PT LDS RZ, [RZ] ;  /* 0x00000000fffff984 */ /* 0x000fe20000000800 */
[----:B------:R-:W-:Y:S01]  /*2860*/  @!PT LDS RZ, [RZ] ;  /* 0x00000000fffff984 */ /* 0x000fe20000000800 */
[----:B------:R2:W-:Y:S06]  /*2870*/  MEMBAR.ALL.CTA ;  /* 0x0000000000007992 */ /* 0x0005ec0000008000 */
[----:B--2---:R-:W2:Y:S01]  /*2880*/  FENCE.VIEW.ASYNC.S ;  /* 0x00000000000073c6 */ /* 0x004ea20000000000 */
[----:B------:R-:W-:Y:S01]  /*2890*/  SEL R11, R11, RZ, P1 ;  /* 0x000000ff0b0b7207 */ /* 0x000fe20000800000 */
[----:B--2---:R2:W-:Y:S01]  /*28a0*/  SYNCS.ARRIVE.TRANS64.RED.A1T0 RZ, [R0+URZ], RZ ;  /* 0x000000ff00ff79a7 */ /* 0x0045e200081004ff */
[----:B-1----:R-:W-:-:S02]  /*28b0*/  LOP3.LUT P3, RZ, R6, 0x1, RZ, 0xc0, !PT ;  /* 0x0000000106ff7812 */ /* 0x002fc4000786c0ff */
[----:B------:R-:W-:-:S04]  /*28c0*/  SEL R4, RZ, 0x1, P1 ;  /* 0x00000001ff047807 */ /* 0x000fc80000800000 */
[----:B------:R-:W-:Y:S02]  /*28d0*/  LOP3.LUT R10, R10, R4, RZ, 0x3c, !PT ;  /* 0x000000040a0a7212 */ /* 0x000fe400078e3cff */
[----:B--2---:R-:W-:-:S04]  /*28e0*/  SEL R0, RZ, 0x1, P0 ;  /* 0x00000001ff007807 */ /* 0x004fc80000000000 */
[----:B------:R-:W-:Y:S01]  /*28f0*/  LOP3.LUT R9, R9, R0, RZ, 0x3c, !PT ;  /* 0x0000000009097212 */ /* 0x000fe200078e3cff */
[----:B------:R-:W-:Y:S06]  /*2900*/  @P3 BRA `(.L_x_44) ;  /* 0xfffffffc002c3947 */ /* 0x000fec000383ffff */
[----:B------:R-:W-:Y:S01]  /*2910*/  ULEA UR5, UR6, UR37, 0x3 ;  /* 0x0000002506057291 */ /* 0x000fe2000f8e18ff */
[----:B------:R-:W-:-:S08]  /*2920*/  SHF.L.U32 R2, R12, 0x1f, RZ ;  /* 0x0000001f0c027819 */ /* 0x000fd000000006ff */
[----:B------:R-:W1:Y:S02]  /*2930*/  SYNCS.PHASECHK.TRANS64 P0, [UR5+0xa0], R2 ;  /* 0x0000a002ff0075a7 */ /* 0x000e640008001005 */
[----:B-1----:R-:W-:Y:S05]  /*2940*/  @P0 BRA `(.L_x_45) ;  /* 0x0000000000080947 */ /* 0x002fea0003800000 */
[----:B------:R-:W1:Y:S02]  /*2950*/  SYNCS.PHASECHK.TRANS64.TRYWAIT P0, [UR5+0xa0], R2 ;  /* 0x0000a002ff0075a7 */ /* 0x000e640008001105 */
[----:B-1----:R-:W-:Y:S05]  /*2960*/  @!P0 BRA `(.L_x_46) ;  /* 0x0000005c001c8947 */ /* 0x002fea0003800000 */
.L_x_45:
[----:B------:R-:W-:-:S04]  /*2970*/  UIADD3 UR4, UPT, UPT, UR6, 0x1, URZ ;  /* 0x0000000106047890 */ /* 0x000fc8000fffe0ff */
[----:B------:R-:W-:-:S04]  /*2980*/  UISETP.NE.AND UP0, UPT, UR4, 0x2, UPT ;  /* 0x000000020400788c */ /* 0x000fc8000bf05270 */
[----:B------:R-:W-:Y:S02]  /*2990*/  USEL UR7, URZ, 0x1, UP0 ;  /* 0x00000001ff077887 */ /* 0x000fe40008000000 */
[----:B------:R-:W-:-:S04]  /*29a0*/  USEL UR4, UR4, URZ, UP0 ;  /* 0x000000ff04047287 */ /* 0x000fc80008000000 */
[----:B------:R-:W-:Y:S01]  /*29b0*/  ULEA UR4, UR4, UR37, 0x3 ;  /* 0x0000002504047291 */ /* 0x000fe2000f8e18ff */
[----:B-1----:R-:W-:-:S04]  /*29c0*/  LOP3.LUT R2, R12, UR7, RZ, 0x3c, !PT ;  /* 0x000000070c027c12 */ /* 0x002fc8000f8e3cff */
[----:B------:R-:W-:-:S04]  /*29d0*/  SHF.L.U32 R0, R2, 0x1f, RZ ;  /* 0x0000001f02007819 */ /* 0x000fc800000006ff */
[----:B------:R-:W1:Y:S02]  /*29e0*/  SYNCS.PHASECHK.TRANS64 P0, [UR4+0xa0], R0 ;  /* 0x0000a000ff0075a7 */ /* 0x000e640008001004 */
[----:B-1----:R-:W-:Y:S05]  /*29f0*/  @P0 EXIT ;  /* 0x000000000000094d */ /* 0x002fea0003800000 */
[----:B------:R-:W-:Y:S02]  /*2a00*/  SHF.L.U32 R2, R2, 0x1f, RZ ;  /* 0x0000001f02027819 */ /* 0x000fe400000006ff */
[----:B------:R-:W-:-:S07]  /*2a10*/  MOV R0, UR4 ;  /* 0x0000000400007c02 */ /* 0x000fce0008000f00 */
.L_x_47:
[----:B-1----:R1:W2:Y:S02]  /*2a20*/  SYNCS.PHASECHK.TRANS64.TRYWAIT P0, [R0+URZ+0xa0], R2 ;  /* 0x0000a002000075a7 */ /* 0x0022a400080011ff */
[----:B--2---:R-:W-:Y:S05]  /*2a30*/  @!P0 NANOSLEEP.SYNCS 0x989680 ;  /* 0x009896800000895d */ /* 0x004fea0003900000 */
[----:B------:R-:W2:Y:S02]  /*2a40*/  @!P0 SYNCS.PHASECHK.TRANS64 P0, [R0+URZ+0xa0], R2 ;  /* 0x0000a002000085a7 */ /* 0x000ea400080010ff */
[----:B--2---:R-:W-:Y:S05]  /*2a50*/  @P0 EXIT ;  /* 0x000000000000094d */ /* 0x004fea0003800000 */
[----:B------:R-:W-:Y:S05]  /*2a60*/  BRA `(.L_x_47) ;  /* 0xfffffffc00ec7947 */ /* 0x000fea000383ffff */
.L_x_40:
[----:B------:R-:W-:-:S09]  /*2a70*/  UISETP.NE.AND UP1, UPT, UR8, URZ, UPT ;  /* 0x000000ff0800728c */ /* 0x000fd2000bf25270 */
[----:B------:R-:W-:Y:S05]  /*2a80*/  BRA.U UP1, `(.L_x_48) ;  /* 0x0000000d01cc7547 */ /* 0x000fea000b800000 */
[----:B------:R-:W-:Y:S01]  /*2a90*/  UMOV UR4, 0x40 ;  /* 0x0000004000047882 */ /* 0x000fe20000000000 */
[----:B------:R-:W-:Y:S01]  /*2aa0*/  NOP ;  /* 0x0000000000007918 */ /* 0x000fe20000000000 */
[----:B------:R-:W-:Y:S01]  /*2ab0*/  ULEA UR4, UR37, UR4, 0x18 ;  /* 0x0000000425047291 */ /* 0x000fe2000f8ec0ff */
[----:B------:R-:W-:Y:S02]  /*2ac0*/  UMOV UR5, 0x400 ;  /* 0x0000040000057882 */ /* 0x000fe40000000000 */
[----:B------:R-:W-:-:S06]  /*2ad0*/  ULEA UR37, UR37, UR5, 0x18 ;  /* 0x0000000525257291 */ /* 0x000fcc000f8ec0ff */
[----:B------:R-:W1:Y:S02]  /*2ae0*/  LDS.U8 R0, [UR4+0x1c] ;  /* 0x00001c04ff007984 */ /* 0x000e640008000000 */
[----:B-1----:R-:W-:-:S13]  /*2af0*/  ISETP.NE.AND P0, PT, R0, RZ, PT ;  /* 0x000000ff0000720c */ /* 0x002fda0003f05270 */
[----:B------:R-:W-:Y:S05]  /*2b00*/  @P0 BRA `(.L_x_49) ;  /* 0x0000000000580947 */ /* 0x000fea0003800000 */
[----:B------:R-:W-:-:S13]  /*2b10*/  ELECT P0, URZ, PT ;  /* 0x0000000000ff782f */ /* 0x000fda0003800000 */
[----:B------:R-:W-:Y:S05]  /*2b20*/  @!P0 BRA `(.L_x_50) ;  /* 0x0000000000608947 */ /* 0x000fea0003800000 */
[----:B------:R-:W-:Y:S01]  /*2b30*/  UMOV UR5, 0x10 ;  /* 0x0000001000057882 */ /* 0x000fe20000000000 */
[----:B------:R-:W-:Y:S01]  /*2b40*/  HFMA2 R0, -RZ, RZ, 0, 5.9604644775390625e-08 ;  /* 0x00000001ff007431 */ /* 0x000fe200000001ff */
[----:B------:R-:W-:-:S03]  /*2b50*/  MOV R2, 0xffff ;  /* 0x0000ffff00027802 */ /* 0x000fc60000000f00 */
[----:B------:R-:W-:Y:S04]  /*2b60*/  DEPBAR.LE SB1, 0x36 ;  /* 0x00009d800000791a */ /* 0x000fe80000000000 */
[----:B------:R-:W1:Y:S02]  /*2b70*/  UTCATOMSWS.FIND_AND_SET.ALIGN UP0, UR5, UR5 ;  /* 0x00000005000575e3 */ /* 0x000e640008000800 */
[----:B-1----:R-:W-:Y:S01]  /*2b80*/  MOV R3, UR5 ;  /* 0x0000000500037c02 */ /* 0x002fe20008000f00 */
[----:B------:R-:W-:Y:S06]  /*2b90*/  BRA.U UP0, `(.L_x_51) ;  /* 0x0000000100187547 */ /* 0x000fec000b800000 */
.L_x_52:
[----:B------:R-:W-:Y:S05]  /*2ba0*/  NANOSLEEP 0x64 ;  /* 0x000000640000795d */ /* 0x000fea0003800000 */
[----:B------:R-:W-:-:S05]  /*2bb0*/  UMOV UR5, 0x10 ;  /* 0x0000001000057882 */ /* 0x000fca0000000000 */
[----:B------:R-:W-:Y:S04]  /*2bc0*/  DEPBAR.LE SB1, 0x36 ;  /* 0x00009d800000791a */ /* 0x000fe80000000000 */
[----:B------:R-:W1:Y:S02]  /*2bd0*/  UTCATOMSWS.FIND_AND_SET.ALIGN UP0, UR5, UR5 ;  /* 0x00000005000575e3 */ /* 0x000e640008000800 */
[----:B-1----:R-:W-:Y:S01]  /*2be0*/  MOV R3, UR5 ;  /* 0x0000000500037c02 */ /* 0x002fe20008000f00 */
[----:B------:R-:W-:Y:S05]  /*2bf0*/  BRA.U !UP0, `(.L_x_52) ;  /* 0xfffffffd08e87547 */ /* 0x000fea000b83ffff */
.L_x_51:
[-C--:B------:R-:W-:Y:S02]  /*2c00*/  SHF.L.U32 R2, R2, R3.reuse, RZ ;  /* 0x0000000302027219 */ /* 0x080fe400000006ff */
[----:B------:R-:W-:Y:S01]  /*2c10*/  SHF.L.U32 R0, R0, R3, RZ ;  /* 0x0000000300007219 */ /* 0x000fe200000006ff */
[----:B------:R-:W-:Y:S02]  /*2c20*/  IMAD.SHL.U32 R3, R3, 0x20, RZ ;  /* 0x0000002003037824 */ /* 0x000fe400078e00ff */
[----:B------:R1:W-:Y:S04]  /*2c30*/  ATOMS.OR RZ, [UR4+0x14], R2 ;  /* 0x00001402ffff798c */ /* 0x0003e8000b000004 */
[----:B------:R1:W-:Y:S04]  /*2c40*/  ATOMS.OR RZ, [UR4+0x18], R0 ;  /* 0x00001800ffff798c */ /* 0x0003e8000b000004 */
[----:B------:R1:W-:Y:S01]  /*2c50*/  STS [UR37+0x140], R3 ;  /* 0x00014003ff007988 */ /* 0x0003e20008000825 */
[----:B------:R-:W-:Y:S05]  /*2c60*/  BRA `(.L_x_50) ;  /* 0x0000000000107947 */ /* 0x000fea0003800000 */
.L_x_49:
[----:B------:R-:W-:Y:S02]  /*2c70*/  MOV R0, 0xffffffff ;  /* 0xffffffff00007802 */ /* 0x000fe40000000f00 */
[----:B------:R-:W-:-:S03]  /*2c80*/  MOV R2, 0x2cb0 ;  /* 0x00002cb000027802 */ /* 0x000fc60000000f00 */
[----:B------:R1:W-:Y:S04]  /*2c90*/  STS [UR37+0x140], R0 ;  /* 0x00014000ff007988 */ /* 0x0003e80008000825 */
[----:B-1-3-5:R-:W-:Y:S05]  /*2ca0*/  CALL.REL.NOINC `($__internal_1_$__cuda_sm10x_tcgen05_guardrail_trap_phase_invalid_during_alloc) ;  /* 0x0000006000647944 */ /* 0x02afea0003c00000 */
.L_x_50:
[----:B------:R-:W-:Y:S05]  /*2cb0*/  WARPSYNC.ALL ;  /* 0x0000000000007948 */ /* 0x000fea0003800000 */
[----:B------:R-:W2:Y:S01]  /*2cc0*/  S2UR UR5, SR_CgaCtaId ;  /* 0x00000000000579c3 */ /* 0x000ea20000008800 */
[----:B------:R-:W-:Y:S01]  /*2cd0*/  UMOV UR4, 0x400 ;  /* 0x0000040000047882 */ /* 0x000fe20000000000 */
[----:B------:R-:W-:-:S06]  /*2ce0*/  NOP ;  /* 0x0000000000007918 */ /* 0x000fcc0000000000 */
[----:B------:R-:W-:Y:S06]  /*2cf0*/  BAR.ARV 0x6, 0xa0 ;  /* 0x0182800000007b1d */ /* 0x000fec0000002000 */
[----:B------:R-:W4:Y:S01]  /*2d00*/  LDCU UR7, c[0x0][0x38c] ;  /* 0x00007180ff0777ac */ /* 0x000f220008000800 */
[----:B------:R-:W-:Y:S01]  /*2d10*/  IMAD.MOV.U32 R11, RZ, RZ, 0x1 ;  /* 0x00000001ff0b7424 */ /* 0x000fe200078e00ff */
[----:B------:R-:W-:Y:S01]  /*2d20*/  CS2R R8, SRZ ;  /* 0x0000000000087805 */ /* 0x000fe2000001ff00 */
[----:B------:R-:W-:Y:S01]  /*2d30*/  IMAD.MOV.U32 R10, RZ, RZ, RZ ;  /* 0x000000ffff0a7224 */ /* 0x000fe200078e00ff */
[----:B------:R-:W3:Y:S01]  /*2d40*/  LDCU UR6, c[0x0][0x38c] ;  /* 0x00007180ff0677ac */ /* 0x000ee20008000800 */
[----:B------:R-:W-:Y:S01]  /*2d50*/  UMOV UR15, URZ ;  /* 0x000000ff000f7c82 */ /* 0x000fe20008000000 */
[----:B------:R-:W-:Y:S01]  /*2d60*/  UMOV UR14, URZ ;  /* 0x000000ff000e7c82 */ /* 0x000fe20008000000 */
[----:B--2---:R-:W-:Y:S01]  /*2d70*/  ULEA UR5, UR5, UR4, 0x18 ;  /* 0x0000000405057291 */ /* 0x004fe2000f8ec0ff */
[----:B------:R-:W-:Y:S01]  /*2d80*/  UMOV UR24, 0x0 ;  /* 0x0000000000187882 */ /* 0x000fe20000000000 */
[----:B------:R-:W-:-:S02]  /*2d90*/  UMOV UR25, 0x4200910 ;  /* 0x0420091000197882 */ /* 0x000fc40000000000 */
[----:B------:R-:W-:Y:S02]  /*2da0*/  UIADD3 UR10, UPT, UPT, UR5, 0x8800, URZ ;  /* 0x00008800050a7890 */ /* 0x000fe4000fffe0ff */
[----:B------:R-:W-:Y:S02]  /*2db0*/  UIADD3 UR11, UPT, UPT, UR5, 0x10800, URZ ;  /* 0x00010800050b7890 */ /* 0x000fe4000fffe0ff */
[----:B----4-:R-:W-:Y:S01]  /*2dc0*/  UIADD3 UR7, UPT, UPT, UR7, 0x1f, URZ ;  /* 0x0000001f07077890 */ /* 0x010fe2000fffe0ff */
[----:B-1----:R-:W1:Y:S01]  /*2dd0*/  LDS R0, [UR5+0x140] ;  /* 0x00014005ff007984 */ /* 0x002e620008000800 */
[----:B------:R-:W-:Y:S02]  /*2de0*/  USHF.R.U32.HI UR10, URZ, 0x4, UR10 ;  /* 0x00000004ff0a7899 */ /* 0x000fe4000801160a */
[----:B------:R-:W-:Y:S02]  /*2df0*/  USHF.R.S32.HI UR4, URZ, 0x1f, UR7 ;  /* 0x0000001fff047899 */ /* 0x000fe40008011407 */
[----:B------:R-:W-:-:S02]  /*2e00*/  USHF.R.U32.HI UR11, URZ, 0x4, UR11 ;  /* 0x00000004ff0b7899 */ /* 0x000fc4000801160b */
[----:B------:R-:W-:Y:S02]  /*2e10*/  ULEA.HI UR4, UR4, UR7, URZ, 0x5 ;  /* 0x0000000704047291 */ /* 0x000fe4000f8f28ff */
[----:B------:R-:W-:Y:S02]  /*2e20*/  ULOP3.LUT UR10, UR10, 0x3fff, URZ, 0xc0, !UPT ;  /* 0x00003fff0a0a7892 */ /* 0x000fe4000f8ec0ff */
[----:B------:R-:W-:Y:S02]  /*2e30*/  USHF.R.S32.HI UR4, URZ, 0x5, UR4 ;  /* 0x00000005ff047899 */ /* 0x000fe40008011404 */
[----:B------:R-:W-:Y:S02]  /*2e40*/  ULOP3.LUT UR11, UR11, 0x3fff, URZ, 0xc0, !UPT ;  /* 0x00003fff0b0b7892 */ /* 0x000fe4000f8ec0ff */
[----:B------:R-:W-:Y:S01]  /*2e50*/  UISETP.LT.AND UP0, UPT, UR4, 0x1, UPT ;  /* 0x000000010400788c */ /* 0x000fe2000bf01270 */
[----:B------:R-:W-:Y:S01]  /*2e60*/  UMOV UR22, 0x0 ;  /* 0x0000000000167882 */ /* 0x000fe20000000000 */
[----:B------:R-:W-:-:S02]  /*2e70*/  UMOV UR23, 0x4200910 ;  /* 0x0420091000177882 */ /* 0x000fc40000000000 */
[----:B------:R-:W-:Y:S02]  /*2e80*/  USEL UR9, UR4, 0x1, !UP0 ;  /* 0x0000000104097887 */ /* 0x000fe4000c000000 */
[----:B------:R-:W-:Y:S02]  /*2e90*/  ULOP3.LUT UR10, UR10, 0x10000, URZ, 0xfc, !UPT ;  /* 0x000100000a0a7892 */ /* 0x000fe4000f8efcff */
[----:B------:R-:W-:Y:S02]  /*2ea0*/  ULOP3.LUT UR11, UR11, 0x10000, URZ, 0xfc, !UPT ;  /* 0x000100000b0b7892 */ /* 0x000fe4000f8efcff */
[----:B------:R-:W-:Y:S02]  /*2eb0*/  UIADD3 UR9, UPT, UPT, -UR9, URZ, URZ ;  /* 0x000000ff09097290 */ /* 0x000fe4000fffe1ff */
[----:B---3--:R-:W-:Y:S01]  /*2ec0*/  UISETP.GE.AND UP3, UPT, UR6, 0x1, UPT ;  /* 0x000000010600788c */ /* 0x008fe2000bf66270 */
[----:B------:R-:W-:Y:S01]  /*2ed0*/  UMOV UR20, 0x0 ;  /* 0x0000000000147882 */ /* 0x000fe20000000000 */
[----:B------:R-:W-:Y:S01]  /*2ee0*/  UMOV UR21, 0x4200910 ;  /* 0x0420091000157882 */ /* 0x000fe20000000000 */
[----:B------:R-:W-:Y:S01]  /*2ef0*/  UMOV UR18, 0x0 ;  /* 0x0000000000127882 */ /* 0x000fe20000000000 */
[----:B------:R-:W-:Y:S01]  /*2f00*/  UMOV UR19, 0x4200910 ;  /* 0x0420091000137882 */ /* 0x000fe20000000000 */
[----:B-1----:R-:W-:-:S15]  /*2f10*/  R2UR UR16, R0 ;  /* 0x00000000001072ca */ /* 0x002fde00000e0000 */
.L_x_59:
[----:B------:R-:W-:Y:S02]  /*2f20*/  LEA R0, R10, UR5, 0x3 ;  /* 0x000000050a007c11 */ /* 0x000fe4000f8e18ff */
[----:B------:R-:W-:Y:S02]  /*2f30*/  SHF.L.U32 R2, R9, 0x1f, RZ ;  /* 0x0000001f09027819 */ /* 0x000fe400000006ff */
[----:B------:R-:W-:Y:S01]  /*2f40*/  PLOP3.LUT P0, PT, PT, PT, UP3, 0x80, 0x8 ;  /* 0x000000000008781c */ /* 0x000fe20003f0f038 */
[----:B------:R-:W-:Y:S01]  /*2f50*/  VIADD R3, R0, 0xa0 ;  /* 0x000000a000037836 */ /* 0x000fe20000000000 */
[----:B-1----:R-:W1:Y:S02]  /*2f60*/  SYNCS.PHASECHK.TRANS64.TRYWAIT P1, [R0+URZ+0x90], R2 ;  /* 0x00009002000075a7 */ /* 0x002e6400080211ff */
[----:B-1-3--:R-:W-:Y:S09]  /*2f70*/  @!P1 BRA `(.L_x_53) ;  /* 0x0000005400b09947 */ /* 0x00aff20003800000 */
.L_x_146:
[----:B------:R-:W-:Y:S01]  /*2f80*/  LEA R4, R10, UR5, 0x4 ;  /* 0x000000050a047c11 */ /* 0x000fe2000f8e20ff */
[----:B------:R-:W-:Y:S01]  /*2f90*/  @UP3 ULEA UR6, UR14, UR5, 0x3 ;  /* 0x000000050e063291 */ /* 0x000fe2000f8e18ff */
[----:B------:R-:W-:Y:S01]  /*2fa0*/  PLOP3.LUT P2, PT, PT, PT, PT, 0x80, 0x8 ;  /* 0x000000000008781c */ /* 0x000fe20003f4f070 */
[----:B------:R-:W-:Y:S01]  /*2fb0*/  ULEA UR7, UR15, UR5, 0x3 ;  /* 0x000000050f077291 */ /* 0x000fe2000f8e18ff */
[----:B------:R-:W-:Y:S02]  /*2fc0*/  PRMT R3, RZ, 0x654, R3 ;  /* 0x00000654ff037816 */ /* 0x000fe40000000003 */
[----:B------:R-:W2:Y:S01]  /*2fd0*/  LDS.128 R4, [R4+0x120] ;  /* 0x0001200004047984 */ /* 0x000ea20000000c00 */
[----:B-1----:R-:W-:Y:S02]  /*2fe0*/  @P0 SHF.L.U32 R2, R8, 0x1f, RZ ;  /* 0x0000001f08020819 */ /* 0x002fe400000006ff */
[----:B------:R-:W-:Y:S01]  /*2ff0*/  SHF.L.U32 R0, R11, 0x1f, RZ ;  /* 0x0000001f0b007819 */ /* 0x000fe200000006ff */
[----:B------:R-:W-:Y:S01]  /*3000*/  @!PT LDS RZ, [RZ] ;  /* 0x00000000fffff984 */ /* 0x000fe20000000800 */
[----:B------:R-:W-:Y:S01]  /*3010*/  @!PT LDS RZ, [RZ] ;  /* 0x00000000fffff984 */ /* 0x000fe20000000800 */
[----:B------:R-:W-:Y:S01]  /*3020*/  @!PT LDS RZ, [RZ] ;  /* 0x00000000fffff984 */ /* 0x000fe20000000800 */
[----:B------:R-:W-:Y:S01]  /*3030*/  @!PT LDS RZ, [RZ] ;  /* 0x00000000fffff984 */ /* 0x000fe20000000800 */
[----:B------:R1:W-:Y:S06]  /*3040*/  MEMBAR.ALL.CTA ;  /* 0x0000000000007992 */ /* 0x0003ec0000008000 */
[----:B-1----:R-:W1:Y:S02]  /*3050*/  FENCE.VIEW.ASYNC.S ;  /* 0x00000000000073c6 */ /* 0x002e640000000000 */
[----:B-1----:R1:W-:Y:S01]  /*3060*/  SYNCS.ARRIVE.TRANS64.RED.A1T0 RZ, [R3+URZ], RZ ;  /* 0x000000ff03ff79a7 */ /* 0x0023e200081004ff */
[----:B------:R1:W3:Y:S01]  /*3070*/  @P0 SYNCS.PHASECHK.TRANS64.TRYWAIT P2, [UR6], R2 ;  /* 0x00000002ff0005a7 */ /* 0x0002e20008041106 */
[----:B------:R-:W-:Y:S01]  /*3080*/  ULEA.HI UR6, UR15, UR15, URZ, 0x1 ;  /* 0x0000000f0f067291 */ /* 0x000fe2000f8f08ff */
[----:B--2---:R-:W-:-:S03]  /*3090*/  LOP3.LUT P1, RZ, R6, 0x1, RZ, 0xc0, !PT ;  /* 0x0000000106ff7812 */ /* 0x004fc6000782c0ff */
[----:B------:R-:W-:Y:S02]  /*30a0*/  USHF.L.U32 UR8, UR6, 0x6, URZ ;  /* 0x0000000606087899 */ /* 0x000fe400080006ff */
[----:B------:R-:W-:Y:S02]  /*30b0*/  ULOP3.LUT UR6, UR6, 0xffe, URZ, 0xc0, !UPT ;  /* 0x00000ffe06067892 */ /* 0x000fe4000f8ec0ff */
[----:B------:R-:W-:Y:S02]  /*30c0*/  ULOP3.LUT UR8, UR8, 0xffffff80, URZ, 0xc0, !UPT ;  /* 0xffffff8008087892 */ /* 0x000fe4000f8ec0ff */
[----:B------:R-:W-:Y:S02]  /*30d0*/  UIADD3 UR6, UPT, UPT, -UR6, UR15, URZ ;  /* 0x0000000f06067290 */ /* 0x000fe4000fffe1ff */
[----:B------:R-:W-:Y:S01]  /*30e0*/  UIADD3 UR8, UPT, UPT, UR16, UR8, URZ ;  /* 0x0000000810087290 */ /* 0x000fe2000fffe0ff */
[----:B------:R-:W2:Y:S03]  /*30f0*/  SYNCS.PHASECHK.TRANS64.TRYWAIT P0, [UR7+0xd0], R0 ;  /* 0x0000d000ff0075a7 */ /* 0x000ea60008001107 */
[----:B------:R-:W-:Y:S01]  /*3100*/  ULEA UR8, UR6, UR8, 0x14 ;  /* 0x0000000806087291 */ /* 0x000fe2000f8ea0ff */
[----:B-123--:R-:W-:Y:S11]  /*3110*/  @!P0 BRA `(.L_x_54) ;  /* 0x00000054005c8947 */ /* 0x00eff60003800000 */
.L_x_148:
[----:B------:R-:W-:Y:S01]  /*3120*/  IADD3 R10, PT, PT, R10, 0x1, RZ ;  /* 0x000000010a0a7810 */ /* 0x000fe20007ffe0ff */
[----:B------:R-:W-:Y:S06]  /*3130*/  BRA.U !UP3, `(.L_x_55) ;  /* 0x000000010bc07547 */ /* 0x000fec000b800000 */
[----:B------:R-:W-:Y:S01]  /*3140*/  UPLOP3.LUT UP4, UPT, UPT, UPT, UPT, 0x40, 0x4 ;  /* 0x000000000004789c */ /* 0x000fe20003f8e870 */
[----:B------:R-:W-:Y:S01]  /*3150*/  UMOV UR13, UR9 ;  /* 0x00000009000d7c82 */ /* 0x000fe20008000000 */
[----:B------:R-:W-:Y:S01]  /*3160*/  UMOV UR12, UR4 ;  /* 0x00000004000c7c82 */ /* 0x000fe20008000000 */
[----:B------:R-:W-:-:S08]  /*3170*/  UMOV UR17, UR14 ;  /* 0x0000000e00117c82 */ /* 0x000fd00008000000 */
.L_x_58:
[----:B------:R-:W-:Y:S02]  /*3180*/  UIADD3 UR13, UPT, UPT, UR13, 0x1, URZ ;  /* 0x000000010d0d7890 */ /* 0x000fe4000fffe0ff */
[----:B--2---:R-:W-:Y:S02]  /*3190*/  ULEA UR6, UR17, UR5, 0x3 ;  /* 0x0000000511067291 */ /* 0x004fe4000f8e18ff */
[----:B------:R-:W-:Y:S01]  /*31a0*/  UISETP.NE.AND UP0, UPT, UR13, URZ, UPT ;  /* 0x000000ff0d00728c */ /* 0x000fe2000bf05270 */
[----:B---3--:R-:W-:Y:S10]  /*31b0*/  @P2 BRA `(.L_x_56) ;  /* 0x00000000000c2947 */ /* 0x008ff40003800000 */
[----:B-1----:R-:W-:Y:S04]  /*31c0*/  SHF.L.U32 R2, R8, 0x1f, RZ ;  /* 0x0000001f08027819 */ /* 0x002fe800000006ff */
[----:B------:R-:W1:Y:S02]  /*31d0*/  SYNCS.PHASECHK.TRANS64.TRYWAIT P0, [UR6], R2 ;  /* 0x00000002ff0075a7 */ /* 0x000e640008001106 */
[----:B-1----:R-:W-:Y:S05]  /*31e0*/  @!P0 BRA `(.L_x_57) ;  /* 0x0000005400408947 */ /* 0x002fea0003800000 */
.L_x_56:
[----:B------:R-:W-:Y:S01]  /*31f0*/  UISETP.NE.AND UP1, UPT, UR12, 0x1, UPT ;  /* 0x000000010c00788c */ /* 0x000fe2000bf25270 */
[----:B------:R-:W-:Y:S01]  /*3200*/  PLOP3.LUT P2, PT, PT, PT, PT, 0x80, 0x8 ;  /* 0x000000000008781c */ /* 0x000fe20003f4f070 */
[----:B------:R-:W-:Y:S02]  /*3210*/  UIADD3 UR14, UPT, UPT, UR17, 0x1, URZ ;  /* 0x00000001110e7890 */ /* 0x000fe4000fffe0ff */
[----:B------:R-:W-:Y:S02]  /*3220*/  ULEA UR28, UR17, UR11, 0xa ;  /* 0x0000000b111c7291 */ /* 0x000fe4000f8e50ff */
[----:B------:R-:W-:Y:S01]  /*3230*/  UISETP.NE.AND UP2, UPT, UR14, 0x4, UPT ;  /* 0x000000040e00788c */ /* 0x000fe2000bf45270 */
[----:B------:R-:W-:Y:S01]  /*3240*/  PLOP3.LUT P0, PT, PT, PT, UP1, 0x80, 0x8 ;  /* 0x000000000008781c */ /* 0x000fe20003f0f018 */
[----:B------:R-:W-:Y:S02]  /*3250*/  UIADD3 UR40, UPT, UPT, UR28, 0x2, URZ ;  /* 0x000000021c287890 */ /* 0x000fe4000fffe0ff */
[----:B------:R-:W-:Y:S02]  /*3260*/  USEL UR27, URZ, 0x1, UP2 ;  /* 0x00000001ff1b7887 */ /* 0x000fe40009000000 */
[----:B------:R-:W-:Y:S02]  /*3270*/  USEL UR14, UR14, URZ, UP2 ;  /* 0x000000ff0e0e7287 */ /* 0x000fe40009000000 */
[----:B------:R-:W-:Y:S02]  /*3280*/  UIADD3 UR36, UPT, UPT, UR28, 0x4, URZ ;  /* 0x000000041c247890 */ /* 0x000fe4000fffe0ff */
[----:B------:R-:W-:Y:S01]  /*3290*/  @UP1 ULEA UR26, UR14, UR5, 0x3 ;  /* 0x000000050e1a1291 */ /* 0x000fe2000f8e18ff */
[----:B------:R-:W-:Y:S01]  /*32a0*/  LOP3.LUT R8, R8, UR27, RZ, 0x3c, !PT ;  /* 0x0000001b08087c12 */ /* 0x000fe2000f8e3cff */
[----:B------:R-:W-:Y:S02]  /*32b0*/  UIADD3 UR32, UPT, UPT, UR28, 0x6, URZ ;  /* 0x000000061c207890 */ /* 0x000fe4000fffe0ff */
[----:B------:R-:W-:Y:S01]  /*32c0*/  UIADD3 UR6, UPT, UPT, UR6, 0x20, URZ ;  /* 0x0000002006067890 */ /* 0x000fe2000fffe0ff */
[----:B-1----:R-:W-:Y:S01]  /*32d0*/  @P0 SHF.L.U32 R0, R8, 0x1f, RZ ;  /* 0x0000001f08000819 */ /* 0x002fe200000006ff */
[----:B------:R-:W-:Y:S01]  /*32e0*/  UIADD3 UR12, UPT, UPT, UR12, -0x1, URZ ;  /* 0xffffffff0c0c7890 */ /* 0x000fe2000fffe0ff */
[----:B------:R-:W-:Y:S02]  /*32f0*/  UMOV UR29, 0x40004040 ;  /* 0x40004040001d7882 */ /* 0x000fe40000000000 */
[----:B------:R2:W3:Y:S01]  /*3300*/  @P0 SYNCS.PHASECHK.TRANS64.TRYWAIT P2, [UR26], R0 ;  /* 0x00000000ff0005a7 */ /* 0x0004e2000804111a */
[----:B------:R-:W-:Y:S01]  /*3310*/  ULEA UR26, UR17, UR10, 0x9 ;  /* 0x0000000a111a7291 */ /* 0x000fe2000f8e48ff */
[----:B------:R-:W-:Y:S01]  /*3320*/  UMOV UR27, 0x40004040 ;  /* 0x40004040001b7882 */ /* 0x000fe20000000000 */
[----:B------:R-:W-:Y:S02]  /*3330*/  UMOV UR41, 0x40004040 ;  /* 0x4000404000297882 */ /* 0x000fe40000000000 */
[----:B------:R-:W-:Y:S02]  /*3340*/  UIADD3 UR38, UPT, UPT, UR26, 0x2, URZ ;  /* 0x000000021a267890 */ /* 0x000fe4000fffe0ff */
[----:B------:R-:W-:Y:S02]  /*3350*/  UIADD3 UR34, UPT, UPT, UR26, 0x4, URZ ;  /* 0x000000041a227890 */ /* 0x000fe4000fffe0ff */
[----:B------:R-:W-:Y:S01]  /*3360*/  UIADD3 UR30, UPT, UPT, UR26, 0x6, URZ ;  /* 0x000000061a1e7890 */ /* 0x000fe2000fffe0ff */
[----:B------:R2:W-:Y:S01]  /*3370*/  UTCHMMA gdesc[UR26], gdesc[UR28], tmem[UR8], tmem[UR24], idesc[UR25], UP4 ;  /* 0x00ff181c1a0075ea */ /* 0x0005e2000a000008 */
[----:B------:R-:W-:Y:S01]  /*3380*/  UPLOP3.LUT UP4, UPT, UPT, UPT, UPT, 0x80, 0x8 ;  /* 0x000000000008789c */ /* 0x000fe20003f8f070 */
[----:B------:R-:W-:Y:S01]  /*3390*/  UMOV UR39, 0x40004040 ;  /* 0x4000404000277882 */ /* 0x000fe20000000000 */
[----:B------:R-:W-:Y:S01]  /*33a0*/  UMOV UR37, 0x40004040 ;  /* 0x4000404000257882 */ /* 0x000fe20000000000 */
[----:B------:R2:W-:Y:S01]  /*33b0*/  UTCHMMA gdesc[UR38], gdesc[UR40], tmem[UR8], tmem[UR22], idesc[UR23], UPT ;  /* 0x00ff1628260075ea */ /* 0x0005e2000b800008 */
[----:B------:R-:W-:Y:S01]  /*33c0*/  UMOV UR35, 0x40004040 ;  /* 0x4000404000237882 */ /* 0x000fe20000000000 */
[----:B------:R-:W-:Y:S01]  /*33d0*/  UMOV UR33, 0x40004040 ;  /* 0x4000404000217882 */ /* 0x000fe20000000000 */
[----:B------:R-:W-:Y:S01]  /*33e0*/  UMOV UR31, 0x40004040 ;  /* 0x40004040001f7882 */ /* 0x000fe20000000000 */
[----:B------:R2:W-:Y:S01]  /*33f0*/  UTCHMMA gdesc[UR34], gdesc[UR36], tmem[UR8], tmem[UR20], idesc[UR21], UPT ;  /* 0x00ff1424220075ea */ /* 0x0005e2000b800008 */
[----:B------:R2:W-:Y:S01]  /*3400*/  UTCHMMA gdesc[UR30], gdesc[UR32], tmem[UR8], tmem[UR18], idesc[UR19], UPT ;  /* 0x00ff12201e0075ea */ /* 0x0005e2000b800008 */
[----:B------:R2:W-:Y:S01]  /*3410*/  UTCBAR [UR6], URZ ;  /* 0x000000ff060073e9 */ /* 0x0005e200080000ff */
[----:B------:R-:W-:Y:S01]  /*3420*/  UMOV UR17, UR14 ;  /* 0x0000000e00117c82 */ /* 0x000fe20008000000 */
[----:B------:R-:W-:Y:S05]  /*3430*/  BRA.U UP0, `(.L_x_58) ;  /* 0xfffffffd00507547 */ /* 0x000fea000b83ffff */
.L_x_55:
[----:B------:R-:W-:Y:S01]  /*3440*/  UIADD3 UR15, UPT, UPT, UR15, 0x1, URZ ;  /* 0x000000010f0f7890 */ /* 0x000fe2000fffe0ff */
[C---:B------:R-:W-:Y:S01]  /*3450*/  ISETP.NE.AND P0, PT, R10.reuse, 0x2, PT ;  /* 0x000000020a00780c */ /* 0x040fe20003f05270 */
[----:B------:R-:W-:Y:S02]  /*3460*/  UIADD3 UR7, UPT, UPT, UR7, 0xb0, URZ ;  /* 0x000000b007077890 */ /* 0x000fe4000fffe0ff */
[----:B------:R-:W-:Y:S01]  /*3470*/  UISETP.NE.AND UP0, UPT, UR15, 0x4, UPT ;  /* 0x000000040f00788c */ /* 0x000fe2000bf05270 */
[----:B-12---:R-:W-:Y:S02]  /*3480*/  SEL R0, RZ, 0x1, P0 ;  /* 0x00000001ff007807 */ /* 0x006fe40000000000 */
[----:B------:R-:W-:Y:S01]  /*3490*/  SEL R10, R10, RZ, P0 ;  /* 0x000000ff0a0a7207 */ /* 0x000fe20000000000 */
[----:B------:R-:W-:Y:S01]  /*34a0*/  USEL UR6, URZ, 0x1, UP0 ;  /* 0x00000001ff067887 */ /* 0x000fe20008000000 */
[----:B------:R-:W-:Y:S01]  /*34b0*/  LOP3.LUT R9, R9, R0, RZ, 0x3c, !PT ;  /* 0x0000000009097212 */ /* 0x000fe200078e3cff */
[----:B------:R-:W-:Y:S01]  /*34c0*/  USEL UR15, UR15, URZ, UP0 ;  /* 0x000000ff0f0f7287 */ /* 0x000fe20008000000 */
[----:B------:R1:W-:Y:S03]  /*34d0*/  UTCBAR [UR7], URZ ;  /* 0x000000ff070073e9 */ /* 0x0003e600080000ff */
[----:B------:R-:W-:Y:S01]  /*34e0*/  LOP3.LUT R11, R11, UR6, RZ, 0x3c, !PT ;  /* 0x000000060b0b7c12 */ /* 0x000fe2000f8e3cff */
[----:B------:R-:W-:Y:S07]  /*34f0*/  @P1 BRA `(.L_x_59) ;  /* 0xfffffff800881947 */ /* 0x000fee000383ffff */
[----:B------:R-:W2:Y:S01]  /*3500*/  S2UR UR4, SR_CgaCtaId ;  /* 0x00000000000479c3 */ /* 0x000ea20000008800 */
[----:B------:R-:W-:Y:S01]  /*3510*/  ELECT P0, URZ, PT ;  /* 0x0000000000ff782f */ /* 0x000fe20003800000 */
[----:B------:R-:W-:Y:S01]  /*3520*/  IMAD.MOV.U32 R0, RZ, RZ, 0x1 ;  /* 0x00000001ff007424 */ /* 0x000fe200078e00ff */
[----:B------:R-:W-:Y:S01]  /*3530*/  UIADD3 UR5, UPT, UPT, UR5, 0xd0, URZ ;  /* 0x000000d005057890 */ /* 0x000fe2000fffe0ff */
[----:B------:R-:W-:Y:S01]  /*3540*/  SHF.L.U32 R2, R11, 0x1f, RZ ;  /* 0x0000001f0b027819 */ /* 0x000fe200000006ff */
[----:B------:R-:W-:-:S03]  /*3550*/  UMOV UR6, 0x40 ;  /* 0x0000004000067882 */ /* 0x000fc60000000000 */
[----:B------:R-:W-:Y:S01]  /*3560*/  UVIRTCOUNT.DEALLOC.SMPOOL 0x80 ;  /* 0x000000800000784c */ /* 0x000fe20000000000 */
[----:B--2---:R-:W-:Y:S02]  /*3570*/  ULEA UR4, UR4, UR6, 0x18 ;  /* 0x0000000604047291 */ /* 0x004fe4000f8ec0ff */
[----:B------:R-:W-:-:S07]  /*3580*/  ULEA UR6, UR15, UR5, 0x3 ;  /* 0x000000050f067291 */ /* 0x000fce000f8e18ff */
[----:B------:R2:W-:Y:S02]  /*3590*/  @P0 STS.U8 [UR4+0x1c], R0 ;  /* 0x00001c00ff000988 */ /* 0x0005e40008000004 */
[----:B------:R-:W4:Y:S02]  /*35a0*/  SYNCS.PHASECHK.TRANS64.TRYWAIT P0, [UR6], R2 ;  /* 0x00000002ff0075a7 */ /* 0x000f240008001106 */
[----:B--2-4-:R-:W-:Y:S05]  /*35b0*/  @!P0 BRA `(.L_x_60) ;  /* 0x0000005000648947 */ /* 0x014fea0003800000 */
.L_x_151:
[----:B-1----:R-:W-:-:S04]  /*35c0*/  UIADD3 UR7, UPT, UPT, UR15, 0x1, URZ ;  /* 0x000000010f077890 */ /* 0x002fc8000fffe0ff */
[----:B------:R-:W-:-:S04]  /*35d0*/  UISETP.NE.AND UP0, UPT, UR7, 0x4, UPT ;  /* 0x000000040700788c */ /* 0x000fc8000bf05270 */
[----:B------:R-:W-:Y:S02]  /*35e0*/  USEL UR8, URZ, 0x1, UP0 ;  /* 0x00000001ff087887 */ /* 0x000fe40008000000 */
[----:B------:R-:W-:-:S04]  /*35f0*/  USEL UR7, UR7, URZ, UP0 ;  /* 0x000000ff07077287 */ /* 0x000fc80008000000 */
[----:B------:R-:W-:Y:S01]  /*3600*/  ULEA UR6, UR7, UR5, 0x3 ;  /* 0x0000000507067291 */ /* 0x000fe2000f8e18ff */
[----:B--2---:R-:W-:-:S04]  /*3610*/  LOP3.LUT R2, R11, UR8, RZ, 0x3c, !PT ;  /* 0x000000080b027c12 */ /* 0x004fc8000f8e3cff */
[----:B------:R-:W-:-:S04]  /*3620*/  SHF.L.U32 R3, R2, 0x1f, RZ ;  /* 0x0000001f02037819 */ /* 0x000fc800000006ff */
[----:B------:R-:W1:Y:S02]  /*3630*/  SYNCS.PHASECHK.TRANS64.TRYWAIT P0, [UR6], R3 ;  /* 0x00000003ff0075a7 */ /* 0x000e640008001106 */
[----:B-1----:R-:W-:Y:S05]  /*3640*/  @!P0 BRA `(.L_x_61) ;  /* 0x0000005000588947 */ /* 0x002fea0003800000 */
.L_x_153:
        /* <DEDUP_REMOVED lines=9> */
.L_x_155:
[----:B------:R-:W-:-:S04]  /*36e0*/  UIADD3 UR7, UPT, UPT, UR7, 0x1, URZ ;  /* 0x0000000107077890 */ /* 0x000fc8000fffe0ff */
[----:B------:R-:W-:-:S04]  /*36f0*/  UISETP.NE.AND UP0, UPT, UR7, 0x4, UPT ;  /* 0x000000040700788c */ /* 0x000fc8000bf05270 */
[----:B------:R-:W-:Y:S02]  /*3700*/  USEL UR6, URZ, 0x1, UP0 ;  /* 0x00000001ff067887 */ /* 0x000fe40008000000 */
[----:B------:R-:W-:-:S04]  /*3710*/  USEL UR7, UR7, URZ, UP0 ;  /* 0x000000ff07077287 */ /* 0x000fc80008000000 */
[----:B------:R-:W-:Y:S01]  /*3720*/  ULEA UR7, UR7, UR5, 0x3 ;  /* 0x0000000507077291 */ /* 0x000fe2000f8e18ff */
[----:B------:R-:W-:-:S04]  /*3730*/  LOP3.LUT R2, R2, UR6, RZ, 0x3c, !PT ;  /* 0x0000000602027c12 */ /* 0x000fc8000f8e3cff */
[----:B------:R-:W-:-:S04]  /*3740*/  SHF.L.U32 R2, R2, 0x1f, RZ ;  /* 0x0000001f02027819 */ /* 0x000fc800000006ff */
[----:B------:R-:W2:Y:S02]  /*3750*/  SYNCS.PHASECHK.TRANS64.TRYWAIT P0, [UR7], R2 ;  /* 0x00000002ff0075a7 */ /* 0x000ea40008001107 */
[----:B--2---:R-:W-:Y:S05]  /*3760*/  @!P0 BRA `(.L_x_63) ;  /* 0x0000005000408947 */ /* 0x004fea0003800000 */
.L_x_157:
[----:B------:R-:W-:Y:S01]  /*3770*/  NOP ;  /* 0x0000000000007918 */ /* 0x000fe20000000000 */
[----:B-1----:R-:W1:Y:S01]  /*3780*/  LDS R0, [UR4+0x14] ;  /* 0x00001404ff007984 */ /* 0x002e620008000800 */
[----:B------:R-:W-:Y:S01]  /*3790*/  ULOP3.LUT UR6, UR16, 0xffff, URZ, 0xc0, !UPT ;  /* 0x0000ffff10067892 */ /* 0x000fe2000f8ec0ff */
[----:B------:R-:W-:Y:S01]  /*37a0*/  UMOV UR8, 0xffff ;  /* 0x0000ffff00087882 */ /* 0x000fe20000000000 */
[----:B------:R-:W-:Y:S02]  /*37b0*/  UMOV UR5, 0x1 ;  /* 0x0000000100057882 */ /* 0x000fe40000000000 */
[----:B------:R-:W-:-:S04]  /*37c0*/  USHF.R.U32.HI UR6, URZ, 0x5, UR6 ;  /* 0x00000005ff067899 */ /* 0x000fc80008011606 */
[----:B------:R-:W-:Y:S02]  /*37d0*/  USHF.L.U32 UR8, UR8, UR6, URZ ;  /* 0x0000000608087299 */ /* 0x000fe400080006ff */
[----:B------:R-:W-:-:S04]  /*37e0*/  USHF.L.U32 UR5, UR5, UR6, URZ ;  /* 0x0000000605057299 */ /* 0x000fc800080006ff */
[----:B-1----:R-:W-:-:S04]  /*37f0*/  LOP3.LUT R0, R0, UR8, RZ, 0xc0, !PT ;  /* 0x0000000800007c12 */ /* 0x002fc8000f8ec0ff */
[----:B------:R-:W-:-:S13]  /*3800*/  ISETP.NE.AND P0, PT, R0, UR8, PT ;  /* 0x0000000800007c0c */ /* 0x000fda000bf05270 */
[----:B------:R-:W-:Y:S05]  /*3810*/  @P0 BRA `(.L_x_64) ;  /* 0x0000000000580947 */ /* 0x000fea0003800000 */
[----:B------:R-:W1:Y:S02]  /*3820*/  LDS R0, [UR4+0x18] ;  /* 0x00001804ff007984 */ /* 0x000e640008000800 */
[----:B-1----:R-:W-:-:S04]  /*3830*/  LOP3.LUT R0, R0, UR5, RZ, 0xc0, !PT ;  /* 0x0000000500007c12 */ /* 0x002fc8000f8ec0ff */
[----:B------:R-:W-:-:S13]  /*3840*/  ISETP.NE.AND P0, PT, R0, UR5, PT ;  /* 0x0000000500007c0c */ /* 0x000fda000bf05270 */
[----:B------:R-:W-:Y:S05]  /*3850*/  @P0 BRA `(.L_x_65) ;  /* 0x00000000003c0947 */ /* 0x000fea0003800000 */
[----:B------:R-:W1:Y:S01]  /*3860*/  S2R R2, SR_LANEID ;  /* 0x0000000000027919 */ /* 0x000e620000000000 */
[----:B------:R-:W-:Y:S01]  /*3870*/  ULOP3.LUT UR8, URZ, UR8, URZ, 0x33, !UPT ;  /* 0x00000008ff087292 */ /* 0x000fe2000f8e33ff */
[----:B------:R-:W-:Y:S02]  /*3880*/  VOTEU.ANY UR7, UPT, PT ;  /* 0x0000000000077886 */ /* 0x000fe400038e0100 */
[----:B------:R-:W-:-:S03]  /*3890*/  UFLO.U32 UR7, UR7 ;  /* 0x00000007000772bd */ /* 0x000fc600080e0000 */
[----:B------:R-:W-:-:S04]  /*38a0*/  IMAD.U32 R0, RZ, RZ, UR8 ;  /* 0x00000008ff007e24 */ /* 0x000fc8000f8e00ff */
[----:B------:R2:W4:Y:S02]  /*38b0*/  REDUX UR6, R0 ;  /* 0x00000000000673c4 */ /* 0x0005240000000000 */
[----:B------:R1:W-:Y:S02]  /*38c0*/  UTCATOMSWS.AND URZ, UR8 ;  /* 0x0000000800ff79e3 */ /* 0x0003e40008000000 */
[----:B-1----:R-:W-:Y:S02]  /*38d0*/  ISETP.EQ.U32.AND P0, PT, R2, UR7, PT ;  /* 0x0000000702007c0c */ /* 0x002fe4000bf02070 */
[----:B--2---:R-:W-:Y:S02]  /*38e0*/  LOP3.LUT R0, RZ, UR5, RZ, 0x33, !PT ;  /* 0x00000005ff007c12 */ /* 0x004fe4000f8e33ff */
[----:B----4-:R-:W-:Y:S02]  /*38f0*/  MOV R2, UR6 ;  /* 0x0000000600027c02 */ /* 0x010fe40008000f00 */
[----:B------:R-:W1:Y:S07]  /*3900*/  REDUX UR5, R0 ;  /* 0x00000000000573c4 */ /* 0x000e6e0000000000 */
[----:B------:R2:W-:Y:S01]  /*3910*/  @P0 ATOMS.AND RZ, [UR4+0x14], R2 ;  /* 0x00001402ffff098c */ /* 0x0005e2000a800004 */
[----:B-1----:R-:W-:-:S05]  /*3920*/  IMAD.U32 R0, RZ, RZ, UR5 ;  /* 0x00000005ff007e24 */ /* 0x002fca000f8e00ff */
[----:B------:R2:W-:Y:S01]  /*3930*/  @P0 ATOMS.AND RZ, [UR4+0x18], R0 ;  /* 0x00001800ffff098c */ /* 0x0005e2000a800004 */
[----:B------:R-:W-:Y:S05]  /*3940*/  BRA `(.L_x_66) ;  /* 0x0000000000147947 */ /* 0x000fea0003800000 */
.L_x_65:
[----:B------:R-:W-:Y:S02]  /*3950*/  MOV R2, 0x3970 ;  /* 0x0000397000027802 */ /* 0x000fe40000000f00 */
[----:B---3-5:R-:W-:Y:S05]  /*3960*/  CALL.REL.NOINC `($__internal_0_$__cuda_sm10x_tcgen05_guardrail_trap_col_being_dealloced_not_returned_by_alloc) ;  /* 0x0000005400287944 */ /* 0x028fea0003c00000 */
[----:B------:R-:W-:Y:S05]  /*3970*/  BRA `(.L_x_66) ;  /* 0x0000000000087947 */ /* 0x000fea0003800000 */
.L_x_64:
[----:B------:R-:W-:Y:S02]  /*3980*/  MOV R2, 0x39a0 ;  /* 0x000039a000027802 */ /* 0x000fe40000000f00 */
[----:B---3-5:R-:W-:Y:S05]  /*3990*/  CALL.REL.NOINC `($__internal_2_$__cuda_sm10x_tcgen05_guardrail_trap_unallocated_columns_being_dealloced) ;  /* 0x0000005400347944 */ /* 0x028fea0003c00000 */
.L_x_66:
[----:B------:R-:W-:Y:S01]  /*39a0*/  NOP ;  /* 0x0000000000007918 */ /* 0x000fe20000000000 */
[----:B------:R-:W-:Y:S05]  /*39b0*/  EXIT ;  /* 0x000000000000794d */ /* 0x000fea0003800000 */
.L_x_48:
[----:B------:R-:W-:-:S09]  /*39c0*/  UISETP.NE.OR UP2, UPT, UR8, 0x3, !UP2 ;  /* 0x000000030800788c */ /* 0x000fd2000d745670 */
[----:B------:R-:W-:Y:S05]  /*39d0*/  BRA.U UP2, `(.L_x_67) ;  /* 0x0000001102047547 */ /* 0x000fea000b800000 */
[----:B------:R-:W1:Y:S01]  /*39e0*/  LDC R0, c[0x0][0xb30] ;  /* 0x0002cc00ff007b82 */ /* 0x000e620000000800 */
[----:B------:R-:W2:Y:S01]  /*39f0*/  LDCU.64 UR8, c[0x0][0x888] ;  /* 0x00011100ff0877ac */ /* 0x000ea20008000a00 */
[----:B------:R-:W-:Y:S01]  /*3a00*/  IMAD.MOV.U32 R30, RZ, RZ, 0x1 ;  /* 0x00000001ff1e7424 */ /* 0x000fe200078e00ff */
[----:B------:R-:W-:Y:S01]  /*3a10*/  CS2R R28, SRZ ;  /* 0x00000000001c7805 */ /* 0x000fe2000001ff00 */
[----:B------:R-:W-:Y:S01]  /*3a20*/  IMAD.MOV.U32 R25, RZ, RZ, 0x2000 ;  /* 0x00002000ff197424 */ /* 0x000fe200078e00ff */
[----:B------:R-:W4:Y:S03]  /*3a30*/  LDCU.64 UR4, c[0x0][0x890] ;  /* 0x00011200ff0477ac */ /* 0x000f260008000a00 */
[----:B------:R-:W3:Y:S01]  /*3a40*/  LDC R24, c[0x0][0x370] ;  /* 0x0000dc00ff187b82 */ /* 0x000ee20000000800 */
[----:B------:R-:W-:Y:S01]  /*3a50*/  UMOV UR7, 0x400 ;  /* 0x0000040000077882 */ /* 0x000fe20000000000 */
[----:B------:R-:W-:-:S02]  /*3a60*/  UPLOP3.LUT UP1, UPT, UPT, UPT, UPT, 0x40, 0x4 ;  /* 0x000000000004789c */ /* 0x000fc40003f2e870 */
[----:B------:R-:W-:-:S04]  /*3a70*/  ULEA UR7, UR37, UR7, 0x18 ;  /* 0x0000000725077291 */ /* 0x000fc8000f8ec0ff */
[----:B------:R-:W3:Y:S01]  /*3a80*/  LDC R3, c[0x0][0xb0c] ;  /* 0x0002c300ff037b82 */ /* 0x000ee20000000800 */
[----:B------:R-:W-:Y:S02]  /*3a90*/  UIADD3 UR13, UPT, UPT, UR7, 0x58, URZ ;  /* 0x00000058070d7890 */ /* 0x000fe4000fffe0ff */
[----:B--2---:R-:W-:Y:S02]  /*3aa0*/  UISETP.NE.U32.AND UP2, UPT, UR8, URZ, UPT ;  /* 0x000000ff0800728c */ /* 0x004fe4000bf45070 */
[----:B------:R-:W-:Y:S02]  /*3ab0*/  UIADD3 UR33, UPT, UPT, UR7, 0x40, URZ ;  /* 0x0000004007217890 */ /* 0x000fe4000fffe0ff */
[----:B----4-:R-:W-:Y:S01]  /*3ac0*/  UISETP.NE.U32.AND UP3, UPT, UR4, URZ, UPT ;  /* 0x000000ff0400728c */ /* 0x010fe2000bf65070 */
[----:B------:R-:W2:Y:S01]  /*3ad0*/  LDC R18, c[0x0][0xb20] ;  /* 0x0002c800ff127b82 */ /* 0x000ea20000000800 */
[----:B-1----:R-:W-:Y:S01]  /*3ae0*/  ISETP.NE.AND P1, PT, R0, 0x1, PT ;  /* 0x000000010000780c */ /* 0x002fe20003f25270 */
[----:B------:R-:W-:-:S02]  /*3af0*/  UISETP.NE.AND.EX UP2, UPT, UR9, URZ, UPT, UP2 ;  /* 0x000000ff0900728c */ /* 0x000fc4000bf45320 */
[----:B------:R-:W-:Y:S02]  /*3b00*/  UIADD3 UR25, UPT, UPT, UR7, 0x48, URZ ;  /* 0x0000004807197890 */ /* 0x000fe4000fffe0ff */
[----:B------:R-:W-:Y:S02]  /*3b10*/  UIADD3 UR17, UPT, UPT, UR7, 0x50, URZ ;  /* 0x0000005007117890 */ /* 0x000fe4000fffe0ff */
[----:B-----5:R-:W1:Y:S01]  /*3b20*/  LDC.64 R32, c[0x0][0x348] ;  /* 0x0000d200ff207b82 */ /* 0x020e620000000a00 */
[----:B------:R-:W-:Y:S02]  /*3b30*/  UPRMT UR13, UR37, 0x654, UR13 ;  /* 0x00000654250d7896 */ /* 0x000fe4000800000d */
[----:B------:R-:W-:-:S05]  /*3b40*/  UISETP.NE.AND.EX UP3, UPT, UR5, URZ, UPT, UP3 ;  /* 0x000000ff0500728c */ /* 0x000fca000bf65330 */
[----:B------:R-:W4:Y:S08]  /*3b50*/  LDC.64 R16, c[0x0][0xb10] ;  /* 0x0002c400ff107b82 */ /* 0x000f300000000a00 */
[----:B------:R-:W1:Y:S08]  /*3b60*/  LDC.64 R6, c[0x0][0xb18] ;  /* 0x0002c600ff067b82 */ /* 0x000e700000000a00 */
[----:B------:R-:W1:Y:S08]  /*3b70*/  LDC.64 R4, c[0x0][0xb28] ;  /* 0x0002ca00ff047b82 */ /* 0x000e700000000a00 */
[----:B--23--:R-:W1:Y:S02]  /*3b80*/  LDC R19, c[0x0][0x374] ;  /* 0x0000dd00ff137b82 */ /* 0x00ce640000000800 */
.L_x_78:
[C---:B------:R-:W-:Y:S02]  /*3b90*/  LEA R0, R29.reuse, UR7, 0x3 ;  /* 0x000000071d007c11 */ /* 0x040fe4000f8e18ff */
[----:B------:R-:W-:Y:S02]  /*3ba0*/  SHF.L.U32 R2, R28, 0x1f, RZ ;  /* 0x0000001f1c027819 */ /* 0x000fe400000006ff */
[----:B------:R-:W-:Y:S02]  /*3bb0*/  LEA R20, R29, UR7, 0x4 ;  /* 0x000000071d147c11 */ /* 0x000fe4000f8e20ff */
[----:B--2---:R-:W2:Y:S02]  /*3bc0*/  SYNCS.PHASECHK.TRANS64.TRYWAIT P0, [R0+URZ+0x90], R2 ;  /* 0x00009002000075a7 */ /* 0x004ea400080011ff */
[----:B--2---:R-:W-:Y:S05]  /*3bd0*/  @!P0 BRA `(.L_x_68) ;  /* 0x0000004c003c8947 */ /* 0x004fea0003800000 */
.L_x_158:
[----:B------:R-:W-:Y:S01]  /*3be0*/  ISETP.GE.AND P0, PT, R26, 0x1, PT ;  /* 0x000000011a00780c */ /* 0x000fe20003f06270 */
[----:B------:R-:W3:Y:S01]  /*3bf0*/  LDS.128 R20, [R20+0x120] ;  /* 0x0001200014147984 */ /* 0x000ee20000000c00 */
[----:B--2---:R-:W-:Y:S01]  /*3c00*/  VIADD R0, R0, 0xa0 ;  /* 0x000000a000007836 */ /* 0x004fe20000000000 */
[----:B------:R-:W-:Y:S01]  /*3c10*/  @!PT LDS RZ, [RZ] ;  /* 0x00000000fffff984 */ /* 0x000fe20000000800 */
[----:B------:R-:W-:Y:S01]  /*3c20*/  @!PT LDS RZ, [RZ] ;  /* 0x00000000fffff984 */ /* 0x000fe20000000800 */
[----:B------:R-:W-:Y:S01]  /*3c30*/  @!PT LDS RZ, [RZ] ;  /* 0x00000000fffff984 */ /* 0x000fe20000000800 */
[----:B------:R-:W-:Y:S01]  /*3c40*/  @!PT LDS RZ, [RZ] ;  /* 0x00000000fffff984 */ /* 0x000fe20000000800 */
[----:B------:R2:W-:Y:S06]  /*3c50*/  MEMBAR.ALL.CTA ;  /* 0x0000000000007992 */ /* 0x0005ec0000008000 */
[----:B--2---:R-:W2:Y:S01]  /*3c60*/  FENCE.VIEW.ASYNC.S ;  /* 0x00000000000073c6 */ /* 0x004ea20000000000 */
[----:B------:R-:W-:Y:S04]  /*3c70*/  PRMT R0, RZ, 0x654, R0 ;  /* 0x00000654ff007816 */ /* 0x000fe80000000000 */
[----:B--2---:R2:W-:Y:S01]  /*3c80*/  SYNCS.ARRIVE.TRANS64.RED.A1T0 RZ, [R0+URZ], RZ ;  /* 0x000000ff00ff79a7 */ /* 0x0045e200081004ff */
[----:B---3--:R-:W-:Y:S11]  /*3c90*/  LOP3.LUT P3, RZ, R22, 0x1, RZ, 0xc0, !PT ;  /* 0x0000000116ff7812 */ /* 0x008ff6000786c0ff */
[----:B------:R-:W-:Y:S02]  /*3ca0*/  @!UPT UIADD3 URZ, UPT, UPT, URZ, URZ, URZ ;  /* 0x000000fffffff290 */ /* 0x000fe4000fffe0ff */
[----:B------:R-:W-:Y:S02]  /*3cb0*/  @P3 MOV R11, R20 ;  /* 0x00000014000b3202 */ /* 0x000fe40000000f00 */
[----:B------:R-:W-:Y:S01]  /*3cc0*/  @P3 LOP3.LUT R10, R21, 0xffff, RZ, 0xc0, !PT ;  /* 0x0000ffff150a3812 */ /* 0x000fe200078ec0ff */
[----:B--2---:R-:W-:Y:S06]  /*3cd0*/  @!P0 BRA `(.L_x_69) ;  /* 0x0000000000a48947 */ /* 0x004fec0003800000 */
[-C--:B-1----:R-:W-:Y:S01]  /*3ce0*/  IMAD.HI.U32 R0, R19, R7.reuse, RZ ;  /* 0x0000000713007227 */ /* 0x082fe200078e00ff */
[----:B------:R-:W-:Y:S02]  /*3cf0*/  ISETP.NE.AND P0, PT, R6, 0x1, PT ;  /* 0x000000010600780c */ /* 0x000fe40003f05270 */
[----:B------:R-:W-:Y:S01]  /*3d00*/  ISETP.NE.AND P2, PT, R26, 0x1, PT ;  /* 0x000000011a00780c */ /* 0x000fe20003f45270 */
[----:B----4-:R-:W-:Y:S01]  /*3d10*/  IMAD.HI.U32 R9, R24, R16, RZ ;  /* 0x0000001018097227 */ /* 0x010fe200078e00ff */
[----:B------:R-:W-:Y:S02]  /*3d20*/  SHF.R.U32.HI R0, RZ, R18, R0 ;  /* 0x00000012ff007219 */ /* 0x000fe40000011600 */
[----:B------:R-:W-:Y:S01]  /*3d30*/  ISETP.NE.AND P4, PT, R3, 0x1, PT ;  /* 0x000000010300780c */ /* 0x000fe20003f85270 */
[----:B------:R-:W-:Y:S01]  /*3d40*/  IMAD.HI.U32 R13, R10, R7, RZ ;  /* 0x000000070a0d7227 */ /* 0x000fe200078e00ff */
[----:B------:R-:W-:Y:S02]  /*3d50*/  SHF.R.U32.HI R9, RZ, R17, R9 ;  /* 0x00000011ff097219 */ /* 0x000fe40000011609 */
[----:B------:R-:W-:Y:S01]  /*3d60*/  SEL R0, R19, R0, !P0 ;  /* 0x0000000013007207 */ /* 0x000fe20004000000 */
[----:B------:R-:W-:Y:S01]  /*3d70*/  IMAD.HI.U32 R12, R11, R16, RZ ;  /* 0x000000100b0c7227 */ /* 0x000fe200078e00ff */
[----:B------:R-:W-:Y:S03]  /*3d80*/  SEL R9, R24, R9, !P4 ;  /* 0x0000000918097207 */ /* 0x000fe60006000000 */
[-C--:B------:R-:W-:Y:S01]  /*3d90*/  IMAD.HI.U32 R8, R0, R4.reuse, RZ ;  /* 0x0000000400087227 */ /* 0x080fe200078e00ff */
[----:B------:R-:W-:Y:S03]  /*3da0*/  SHF.R.U32.HI R12, RZ, R17, R12 ;  /* 0x00000011ff0c7219 */ /* 0x000fe6000001160c */
[----:B------:R-:W-:Y:S01]  /*3db0*/  IMAD.HI.U32 R2, R9, R4, RZ ;  /* 0x0000000409027227 */ /* 0x000fe200078e00ff */
[-C--:B------:R-:W-:Y:S02]  /*3dc0*/  @P2 SHF.R.U32.HI R0, RZ, R5.reuse, R8 ;  /* 0x00000005ff002219 */ /* 0x080fe40000011608 */
[----:B------:R-:W-:Y:S02]  /*3dd0*/  SHF.R.U32.HI R8, RZ, R18, R13 ;  /* 0x00000012ff087219 */ /* 0x000fe4000001160d */
[----:B------:R-:W-:Y:S01]  /*3de0*/  @P2 SHF.R.U32.HI R9, RZ, R5, R2 ;  /* 0x00000005ff092219 */ /* 0x000fe20000011602 */
[----:B------:R-:W-:Y:S01]  /*3df0*/  IMAD R0, R26, R0, RZ ;  /* 0x000000001a007224 */ /* 0x000fe200078e02ff */
[----:B------:R-:W-:Y:S02]  /*3e00*/  SEL R8, R10, R8, !P0 ;  /* 0x000000080a087207 */ /* 0x000fe40004000000 */
[----:B------:R-:W-:Y:S01]  /*3e10*/  SEL R2, R11, R12, !P4 ;  /* 0x0000000c0b027207 */ /* 0x000fe20006000000 */
[----:B------:R-:W-:Y:S01]  /*3e20*/  IMAD R12, R26, R9, RZ ;  /* 0x000000091a0c7224 */ /* 0x000fe200078e02ff */
[C---:B------:R-:W-:Y:S01]  /*3e30*/  ISETP.GE.AND P0, PT, R8.reuse, R0, PT ;  /* 0x000000000800720c */ /* 0x040fe20003f06270 */
[----:B------:R-:W-:Y:S03]  /*3e40*/  IMAD.HI.U32 R0, R8, R4, RZ ;  /* 0x0000000408007227 */ /* 0x000fe600078e00ff */
[----:B------:R-:W-:Y:S02]  /*3e50*/  ISETP.GE.OR P0, PT, R2, R12, P0 ;  /* 0x0000000c0200720c */ /* 0x000fe40000706670 */
[-C--:B------:R-:W-:Y:S04]  /*3e60*/  SHF.R.U32.HI R0, RZ, R5.reuse, R0 ;  /* 0x00000005ff007219 */ /* 0x080fe80000011600 */
[----:B------:R-:W-:Y:S05]  /*3e70*/  SEL R13, R8, R0, !P2 ;  /* 0x00000000080d7207 */ /* 0x000fea0005000000 */
[----:B------:R-:W-:Y:S02]  /*3e80*/  IMAD.MOV R12, RZ, RZ, -R13 ;  /* 0x000000ffff0c7224 */ /* 0x000fe400078e0a0d */
[----:B------:R-:W-:Y:S04]  /*3e90*/  @!P0 IMAD.HI.U32 R0, R2, R4, RZ ;  /* 0x0000000402008227 */ /* 0x000fe800078e00ff */
[----:B------:R-:W-:Y:S01]  /*3ea0*/  IMAD R12, R26, R12, R8 ;  /* 0x0000000c1a0c7224 */ /* 0x000fe200078e0208 */
[----:B------:R-:W-:Y:S04]  /*3eb0*/  @!P0 SHF.R.U32.HI R0, RZ, R5, R0 ;  /* 0x00000005ff008219 */ /* 0x000fe80000011600 */
[----:B------:R-:W-:Y:S04]  /*3ec0*/  @!P0 SEL R0, R2, R0, !P2 ;  /* 0x0000000002008207 */ /* 0x000fe80005000000 */
[----:B------:R-:W-:Y:S01]  /*3ed0*/  @!P0 IADD3 R13, PT, PT, R13, -R0, RZ ;  /* 0x800000000d0d8210 */ /* 0x000fe20007ffe0ff */
[----:B------:R-:W-:Y:S01]  /*3ee0*/  @!P0 IMAD R0, R9, R12, R0 ;  /* 0x0000000c09008224 */ /* 0x000fe200078e0200 */
[----:B------:R-:W-:Y:S01]  /*3ef0*/  IADD3 R9, PT, PT, -R8, RZ, RZ ;  /* 0x000000ff08097210 */ /* 0x000fe20007ffe1ff */
[--C-:B------:R-:W-:Y:S02]  /*3f00*/  IMAD.MOV R12, RZ, RZ, -R2.reuse ;  /* 0x000000ffff0c7224 */ /* 0x100fe400078e0a02 */
[----:B------:R-:W-:Y:S02]  /*3f10*/  @!P0 IMAD R8, R13, R26, R2 ;  /* 0x0000001a0d088224 */ /* 0x000fe400078e0202 */
[----:B------:R-:W-:Y:S02]  /*3f20*/  @!P0 IMAD.MOV.U32 R2, RZ, RZ, R0 ;  /* 0x000000ffff028224 */ /* 0x000fe400078e0000 */
[----:B------:R-:W-:Y:S02]  /*3f30*/  IMAD R11, R3, R12, R11 ;  /* 0x0000000c030b7224 */ /* 0x000fe400078e020b */
[----:B------:R-:W-:Y:S02]  /*3f40*/  IMAD R10, R6, R9, R10 ;  /* 0x00000009060a7224 */ /* 0x000fe400078e020a */
[----:B------:R-:W-:Y:S02]  /*3f50*/  IMAD R11, R2, R3, R11 ;  /* 0x00000003020b7224 */ /* 0x000fe400078e020b */
[----:B------:R-:W-:Y:S02]  /*3f60*/  IMAD R10, R8, R6, R10 ;  /* 0x00000006080a7224 */ /* 0x000fe400078e020a */
.L_x_69:
[----:B------:R-:W-:Y:S05]  /*3f70*/  BRA.U UP1, `(.L_x_70) ;  /* 0x0000000101107547 */ /* 0x000fea000b800000 */
[----:B------:R-:W-:Y:S04]  /*3f80*/  MOV R2, UR6 ;  /* 0x0000000600027c02 */ /* 0x000fe80008000f00 */
[----:B------:R-:W-:Y:S04]  /*3f90*/  SHF.L.U32 R2, R2, 0x1f, RZ ;  /* 0x0000001f02027819 */ /* 0x000fe800000006ff */
[----:B------:R-:W2:Y:S02]  /*3fa0*/  SYNCS.PHASECHK.TRANS64.TRYWAIT P0, [UR7+0x88], R2 ;  /* 0x00008802ff0075a7 */ /* 0x000ea40008001107 */
[----:B--2---:R-:W-:Y:S05]  /*3fb0*/  @!P0 BRA `(.L_x_71) ;  /* 0x0000004800588947 */ /* 0x004fea0003800000 */
.L_x_70:
[----:B------:R-:W-:Y:S02]  /*3fc0*/  R2UR UR35, R15 ;  /* 0x000000000f2372ca */ /* 0x000fe400000e0000 */
[----:B------:R-:W-:Y:S02]  /*3fd0*/  R2UR UR34, R14 ;  /* 0x000000000e2272ca */ /* 0x000fe400000e0000 */
[----:B------:R-:W-:Y:S02]  /*3fe0*/  ISETP.NE.U32.AND P2, PT, RZ, UR4, PT ;  /* 0x00000004ff007c0c */ /* 0x000fe4000bf45070 */
[----:B------:R-:W-:Y:S02]  /*3ff0*/  SHF.L.U32 R14, R30, 0x1f, RZ ;  /* 0x0000001f1e0e7819 */ /* 0x000fe400000006ff */
[----:B------:R-:W-:Y:S05]  /*4000*/  ISETP.NE.AND.EX P2, PT, RZ, UR5, PT, P2 ;  /* 0x00000005ff007c0c */ /* 0x000fea000bf45320 */
[----:B------:R-:W-:Y:S02]  /*4010*/  USHF.L.U32 UR35, UR35, 0x6, URZ ;  /* 0x0000000623237899 */ /* 0x000fe400080006ff */
[----:B------:R-:W-:Y:S01]  /*4020*/  USHF.L.U32 UR34, UR34, 0x7, URZ ;  /* 0x0000000722227899 */ /* 0x000fe200080006ff */
[----:B------:R-:W-:Y:S11]  /*4030*/  BRA.U !UP3, `(.L_x_72) ;  /* 0x000000010b347547 */ /* 0x000ff6000b800000 */
[----:B------:R-:W-:Y:S01]  /*4040*/  UPLOP3.LUT UP0, UPT, UPT, UPT, UP2, 0x80, 0x8 ;  /* 0x000000000008789c */ /* 0x000fe20003f0f020 */
[----:B--2---:R-:W-:Y:S02]  /*4050*/  HFMA2 R0, -RZ, RZ, 0, 5.9604644775390625e-08 ;  /* 0x00000001ff007431 */ /* 0x004fe400000001ff */
[----:B------:R-:W-:Y:S03]  /*4060*/  IMAD.MOV.U32 R64, RZ, RZ, 0x1 ;  /* 0x00000001ff407424 */ /* 0x000fe600078e00ff */
[----:B------:R-:W-:Y:S05]  /*4070*/  PLOP3.LUT P0, PT, PT, PT, UP0, 0x80, 0x8 ;  /* 0x000000000008781c */ /* 0x000fea0003f0f008 */
[----:B------:R-:W2:Y:S01]  /*4080*/  @UP0 LDCU.64 UR10, c[0x0][0x888] ;  /* 0x00011100ff0a07ac */ /* 0x000ea20008000a00 */
[----:B------:R-:W-:Y:S07]  /*4090*/  @UP0 UIMAD UR8, UR36, UR4, URZ ;  /* 0x00000004240802a4 */ /* 0x000fee000f8e02ff */
[----:B------:R-:W-:Y:S01]  /*40a0*/  @!P0 PRMT R64, R0, 0x7610, R64 ;  /* 0x0000761000408816 */ /* 0x000fe20000000040 */
[----:B--2---:R-:W-:Y:S03]  /*40b0*/  @UP0 UIMAD.WIDE UR10, UR8, 0x4, UR10 ;  /* 0x00000004080a08a5 */ /* 0x004fe6000f8e020a */
[----:B------:R-:W2:Y:S03]  /*40c0*/  @!UP0 LDCU UR8, c[0x0][0x880] ;  /* 0x00011000ff0887ac */ /* 0x000ea60008000800 */
[----:B------:R-:W-:Y:S01]  /*40d0*/  IMAD.U32 R8, RZ, RZ, UR10 ;  /* 0x0000000aff087e24 */ /* 0x000fe2000f8e00ff */
[----:B------:R-:W-:Y:S05]  /*40e0*/  MOV R9, UR11 ;  /* 0x0000000b00097c02 */ /* 0x000fea0008000f00 */
[----:B------:R3:W5:Y:S02]  /*40f0*/  @P0 LDG.E R35, desc[UR46][R8.64] ;  /* 0x0000002e08230981 */ /* 0x000764000c1e1900 */
[----:B--23--:R-:W-:Y:S07]  /*4100*/  @!P0 IMAD.U32 R35, RZ, RZ, UR8 ;  /* 0x00000008ff238e24 */ /* 0x00cfee000f8e00ff */
.L_x_72:
[----:B-----5:R-:W-:Y:S01]  /*4110*/  @!P2 FSETP.EQ.AND P0, PT, R35, RZ, PT ;  /* 0x000000ff2300a20b */ /* 0x020fe20003f02000 */
[----:B------:R-:W-:Y:S01]  /*4120*/  @!UPT UIADD3 URZ, UPT, UPT, URZ, URZ, URZ ;  /* 0x000000fffffff290 */ /* 0x000fe2000fffe0ff */
[----:B------:R-:W-:Y:S11]  /*4130*/  @!P2 BRA `(.L_x_73) ;  /* 0x000000000014a947 */ /* 0x000ff60003800000 */
[----:B------:R-:W-:Y:S02]  /*4140*/  LOP3.LUT P2, RZ, R64, 0xff, RZ, 0xc0, !PT ;  /* 0x000000ff40ff7812 */ /* 0x000fe4000784c0ff */
[----:B------:R-:W-:Y:S04]  /*4150*/  PLOP3.LUT P0, PT, PT, PT, UP0, 0x80, 0x8 ;  /* 0x000000000008781c */ /* 0x000fe80003f0f008 */
[----:B------:R-:W-:Y:S07]  /*4160*/  PLOP3.LUT P0, PT, P0, PT, PT, 0x8, 0x80 ;  /* 0x000000000080781c */ /* 0x000fee000070e170 */
[----:B------:R-:W-:Y:S11]  /*4170*/  @P2 FSETP.EQ.AND P0, PT, R35, RZ, PT ;  /* 0x000000ff2300220b */ /* 0x000ff60003f02000 */
[----:B------:R-:W-:Y:S02]  /*4180*/  @!UPT UIADD3 URZ, UPT, UPT, URZ, URZ, URZ ;  /* 0x000000fffffff290 */ /* 0x000fe4000fffe0ff */
.L_x_73:
[----:B------:R-:W3:Y:S01]  /*4190*/  SYNCS.PHASECHK.TRANS64.TRYWAIT P2, [UR7+0x60], R14 ;  /* 0x0000600eff0075a7 */ /* 0x000ee20008041107 */
[----:B------:R-:W-:Y:S04]  /*41a0*/  ELECT P4, URZ, PT ;  /* 0x0000000000ff782f */ /* 0x000fe80003880000 */
[----:B------:R-:W-:Y:S11]  /*41b0*/  PLOP3.LUT P4, PT, P0, P4, PT, 0xf2, 0x2f ;  /* 0x00000000002f781c */ /* 0x000ff60000789e72 */
[----:B------:R-:W-:Y:S02]  /*41c0*/  @!UPT UIADD3 URZ, UPT, UPT, URZ, URZ, URZ ;  /* 0x000000fffffff290 */ /* 0x000fe4000fffe0ff */
[----:B-1----:R-:W-:Y:S05]  /*41d0*/  @!P4 IADD3 R8, P0, PT, R32, 0x580, RZ ;  /* 0x000005802008c810 */ /* 0x002fea0007f1e0ff */
[----:B--2---:R-:W-:Y:S01]  /*41e0*/  @!P4 IMAD.X R2, RZ, RZ, R33, P0 ;  /* 0x000000ffff02c224 */ /* 0x004fe200000e0621 */
[----:B---3--:R-:W-:Y:S07]  /*41f0*/  @!P2 BRA `(.L_x_74) ;  /* 0x0000004400e0a947 */ /* 0x008fee0003800000 */
.L_x_161:
[----:B------:R-:W-:Y:S01]  /*4200*/  @!P4 R2UR UR8, R2 ;  /* 0x000000000208c2ca */ /* 0x000fe200000e0000 */
[----:B------:R-:W-:Y:S01]  /*4210*/  VOTEU.ALL UP1, P4 ;  /* 0x0000000000ff7886 */ /* 0x000fe20002020000 */
[----:B------:R-:W-:Y:S01]  /*4220*/  @!P4 R2UR UR9, R8 ;  /* 0x000000000809c2ca */ /* 0x000fe200000e0000 */
[----:B-1----:R-:W-:Y:S01]  /*4230*/  @!P4 IMAD.MOV.U32 R0, RZ, RZ, 0x2000 ;  /* 0x00002000ff00c424 */ /* 0x002fe200078e00ff */
[----:B------:R-:W-:Y:S01]  /*4240*/  UMOV UR10, 0x0 ;  /* 0x00000000000a7882 */ /* 0x000fe20000000000 */
[----:B------:R-:W-:Y:S01]  /*4250*/  UMOV UR11, 0x10000000 ;  /* 0x10000000000b7882 */ /* 0x000fe20000000000 */
[----:B------:R-:W-:Y:S01]  /*4260*/  @!UP1 UIADD3 UR32, UPT, UPT, UR7, 0x400, URZ ;  /* 0x0000040007209890 */ /* 0x000fe2000fffe0ff */
[----:B------:R-:W-:Y:S06]  /*4270*/  VOTEU.ALL UP1, P4 ;  /* 0x0000000000ff7886 */ /* 0x000fec0002020000 */
[----:B------:R-:W-:Y:S01]  /*4280*/  IMAD.U32 R9, RZ, RZ, UR8 ;  /* 0x00000008ff097e24 */ /* 0x000fe2000f8e00ff */
[----:B------:R-:W-:Y:S01]  /*4290*/  UPRMT UR8, UR37, 0x654, UR33 ;  /* 0x0000065425087896 */ /* 0x000fe20008000021 */
[----:B------:R-:W-:Y:S03]  /*42a0*/  IMAD.U32 R8, RZ, RZ, UR9 ;  /* 0x00000009ff087e24 */ /* 0x000fe6000f8e00ff */
[----:B------:R-:W-:Y:S02]  /*42b0*/  @!P4 R2UR UR15, R9 ;  /* 0x00000000090fc2ca */ /* 0x000fe400000e0000 */
[----:B------:R-:W-:Y:S02]  /*42c0*/  @!P4 R2UR UR14, R8 ;  /* 0x00000000080ec2ca */ /* 0x000fe400000e0000 */
[----:B------:R-:W-:Y:S05]  /*42d0*/  @!P4 IADD3 R8, P0, PT, R32, 0x580, RZ ;  /* 0x000005802008c810 */ /* 0x000fea0007f1e0ff */
[----:B------:R-:W-:Y:S06]  /*42e0*/  @!P4 IMAD.X R2, RZ, RZ, R33, P0 ;  /* 0x000000ffff02c224 */ /* 0x000fec00000e0621 */
[----:B------:R1:W-:Y:S01]  /*42f0*/  @!UP1 UTMALDG.3D [UR32], [UR14], desc[UR10] ;  /* 0x00000a200e0095b4 */ /* 0x0003e20008011000 */
[----:B------:R1:W-:Y:S01]  /*4300*/  @!P4 SYNCS.ARRIVE.TRANS64.RED.A0TR RZ, [UR7+0x40], R0 ;  /* 0x00004000ffffc9a7 */ /* 0x0003e20008300407 */
[----:B------:R-:W-:Y:S01]  /*4310*/  SYNCS.ARRIVE.TRANS64.RED.A1T0 RZ, [UR8], RZ ;  /* 0x000000ffffff79a7 */ /* 0x000fe20008100408 */
[----:B------:R-:W2:Y:S02]  /*4320*/  SYNCS.PHASECHK.TRANS64.TRYWAIT P2, [UR7+0x68], R14 ;  /* 0x0000680eff0075a7 */ /* 0x000ea40008041107 */
[----:B-12---:R-:W-:Y:S05]  /*4330*/  @!P2 BRA `(.L_x_75) ;  /* 0x0000004400a8a947 */ /* 0x006fea0003800000 */
.L_x_163:
[----:B------:R-:W-:Y:S01]  /*4340*/  @!P4 R2UR UR8, R2 ;  /* 0x000000000208c2ca */ /* 0x000fe200000e0000 */
[----:B------:R-:W-:Y:S01]  /*4350*/  VOTEU.ALL UP1, P4 ;  /* 0x0000000000ff7886 */ /* 0x000fe20002020000 */
[----:B------:R-:W-:Y:S01]  /*4360*/  @!P4 R2UR UR9, R8 ;  /* 0x000000000809c2ca */ /* 0x000fe200000e0000 */
[----:B-1----:R-:W-:Y:S01]  /*4370*/  @!P4 IMAD.MOV.U32 R0, RZ, RZ, 0x2000 ;  /* 0x00002000ff00c424 */ /* 0x002fe200078e00ff */
[----:B------:R-:W-:Y:S01]  /*4380*/  UMOV UR10, 0x0 ;  /* 0x00000000000a7882 */ /* 0x000fe20000000000 */
[----:B------:R-:W-:Y:S01]  /*4390*/  UMOV UR11, 0x10000000 ;  /* 0x10000000000b7882 */ /* 0x000fe20000000000 */
[----:B------:R-:W-:Y:S02]  /*43a0*/  @!UP1 UIADD3 UR26, UPT, UPT, UR34, 0x20, URZ ;  /* 0x00000020221a9890 */ /* 0x000fe4000fffe0ff */
[----:B------:R-:W-:Y:S01]  /*43b0*/  @!UP1 UIADD3 UR24, UPT, UPT, UR7, 0x2400, URZ ;  /* 0x0000240007189890 */ /* 0x000fe2000fffe0ff */
[----:B------:R-:W-:Y:S01]  /*43c0*/  VOTEU.ALL UP1, P4 ;  /* 0x0000000000ff7886 */ /* 0x000fe20002020000 */
[----:B------:R-:W-:Y:S01]  /*43d0*/  UMOV UR27, UR35 ;  /* 0x00000023001b7c82 */ /* 0x000fe20008000000 */
[----:B------:R-:W-:Y:S02]  /*43e0*/  UMOV UR28, UR36 ;  /* 0x00000024001c7c82 */ /* 0x000fe40008000000 */
        /* <DEDUP_REMOVED lines=12> */
.L_x_165:
[----:B------:R-:W2:Y:S01]  /*44b0*/  LDC.64 R12, c[0x0][0xb18] ;  /* 0x0002c600ff0c7b82 */ /* 0x000ea20000000a00 */
[----:B------:R-:W-:Y:S01]  /*44c0*/  @!P4 R2UR UR8, R2 ;  /* 0x000000000208c2ca */ /* 0x000fe200000e0000 */
[----:B------:R-:W-:Y:S01]  /*44d0*/  VOTEU.ALL UP1, P4 ;  /* 0x0000000000ff7886 */ /* 0x000fe20002020000 */
[----:B------:R-:W-:Y:S01]  /*44e0*/  @!P4 R2UR UR9, R8 ;  /* 0x000000000809c2ca */ /* 0x000fe200000e0000 */
[----:B-1----:R-:W-:Y:S01]  /*44f0*/  @!P4 IMAD.MOV.U32 R0, RZ, RZ, 0x2000 ;  /* 0x00002000ff00c424 */ /* 0x002fe200078e00ff */
[----:B------:R-:W-:Y:S03]  /*4500*/  UMOV UR10, 0x0 ;  /* 0x00000000000a7882 */ /* 0x000fe60000000000 */
[----:B------:R-:W1:Y:S01]  /*4510*/  @!P1 LDC R2, c[0x0][0xb0c] ;  /* 0x0002c300ff029b82 */ /* 0x000e620000000800 */
[----:B------:R-:W-:Y:S01]  /*4520*/  @!UP1 UIADD3 UR18, UPT, UPT, UR34, 0x40, URZ ;  /* 0x0000004022129890 */ /* 0x000fe2000fffe0ff */
[----:B------:R-:W-:Y:S01]  /*4530*/  @P3 SHF.R.U32.HI R27, RZ, 0x10, R21 ;  /* 0x00000010ff1b3819 */ /* 0x000fe20000011615 */
[----:B------:R-:W-:Y:S01]  /*4540*/  @!UP1 UIADD3 UR16, UPT, UPT, UR7, 0x4400, URZ ;  /* 0x0000440007109890 */ /* 0x000fe2000fffe0ff */
[----:B------:R-:W-:Y:S01]  /*4550*/  VIADD R29, R29, 0x1 ;  /* 0x000000011d1d7836 */ /* 0x000fe20000000000 */
[----:B------:R-:W-:Y:S01]  /*4560*/  VOTEU.ALL UP1, P4 ;  /* 0x0000000000ff7886 */ /* 0x000fe20002020000 */
[----:B------:R-:W-:Y:S01]  /*4570*/  UMOV UR11, 0x10000000 ;  /* 0x10000000000b7882 */ /* 0x000fe20000000000 */
[----:B------:R-:W-:Y:S01]  /*4580*/  UMOV UR19, UR35 ;  /* 0x0000002300137c82 */ /* 0x000fe20008000000 */
[----:B------:R-:W-:Y:S01]  /*4590*/  IMAD.U32 R9, RZ, RZ, UR8 ;  /* 0x00000008ff097e24 */ /* 0x000fe2000f8e00ff */
[----:B------:R-:W-:Y:S01]  /*45a0*/  UMOV UR20, UR36 ;  /* 0x0000002400147c82 */ /* 0x000fe20008000000 */
[----:B------:R-:W-:Y:S01]  /*45b0*/  IMAD.U32 R8, RZ, RZ, UR9 ;  /* 0x00000009ff087e24 */ /* 0x000fe2000f8e00ff */
[----:B------:R-:W-:Y:S02]  /*45c0*/  UPRMT UR8, UR37, 0x654, UR17 ;  /* 0x0000065425087896 */ /* 0x000fe40008000011 */
[----:B------:R-:W-:Y:S02]  /*45d0*/  @!P4 R2UR UR15, R9 ;  /* 0x00000000090fc2ca */ /* 0x000fe400000e0000 */
[----:B------:R-:W-:Y:S02]  /*45e0*/  @!P4 R2UR UR14, R8 ;  /* 0x00000000080ec2ca */ /* 0x000fe400000e0000 */
[----:B------:R-:W3:Y:S11]  /*45f0*/  LDC.64 R8, c[0x0][0xb10] ;  /* 0x0002c400ff087b82 */ /* 0x000ef60000000a00 */
[----:B------:R1:W-:Y:S01]  /*4600*/  @!UP1 UTMALDG.3D [UR16], [UR14], desc[UR10] ;  /* 0x00000a100e0095b4 */ /* 0x0003e20008011000 */
[----:B------:R5:W-:Y:S01]  /*4610*/  @!P4 SYNCS.ARRIVE.TRANS64.RED.A0TR RZ, [UR7+0x50], R0 ;  /* 0x00005000ffffc9a7 */ /* 0x000be20008300407 */
[C---:B---3--:R-:W-:Y:S01]  /*4620*/  @!P1 IMAD.HI.U32 R8, R11.reuse, R8, RZ ;  /* 0x000000080b089227 */ /* 0x048fe200078e00ff */
[----:B--2---:R-:W-:Y:S02]  /*4630*/  @!P1 ISETP.NE.AND P0, PT, R12, 0x1, PT ;  /* 0x000000010c00980c */ /* 0x004fe40003f05270 */
[----:B-1----:R-:W-:Y:S01]  /*4640*/  @!P1 ISETP.NE.AND P2, PT, R2, 0x1, PT ;  /* 0x000000010200980c */ /* 0x002fe20003f45270 */
[----:B------:R-:W-:Y:S01]  /*4650*/  SYNCS.ARRIVE.TRANS64.RED.A1T0 RZ, [UR8], RZ ;  /* 0x000000ffffff79a7 */ /* 0x000fe20008100408 */
[C---:B------:R-:W-:Y:S01]  /*4660*/  @!P1 IMAD.HI.U32 R13, R10.reuse, R13, RZ ;  /* 0x0000000d0a0d9227 */ /* 0x040fe200078e00ff */
[----:B------:R-:W-:Y:S04]  /*4670*/  @!P1 SHF.R.U32.HI R8, RZ, R9, R8 ;  /* 0x00000009ff089219 */ /* 0x000fe80000011608 */
[----:B------:R-:W-:Y:S01]  /*4680*/  @!P1 SEL R8, R11, R8, !P2 ;  /* 0x000000080b089207 */ /* 0x000fe20005000000 */
[----:B------:R-:W1:Y:S01]  /*4690*/  SYNCS.PHASECHK.TRANS64.TRYWAIT P5, [UR7+0x78], R14 ;  /* 0x0000780eff0075a7 */ /* 0x000e6200080a1107 */
[----:B-----5:R-:W2:Y:S02]  /*46a0*/  @!P1 LDC R0, c[0x0][0xb20] ;  /* 0x0002c800ff009b82 */ /* 0x020ea40000000800 */
[----:B--2---:R-:W-:Y:S04]  /*46b0*/  @!P1 SHF.R.U32.HI R0, RZ, R0, R13 ;  /* 0x00000000ff009219 */ /* 0x004fe8000001160d */
[----:B------:R-:W-:Y:S05]  /*46c0*/  @!P1 SEL R9, R10, R0, !P0 ;  /* 0x000000000a099207 */ /* 0x000fea0004000000 */
[----:B------:R-:W-:Y:S02]  /*46d0*/  @!P1 IMAD.IADD R0, R9, 0x1, -R8 ;  /* 0x0000000109009824 */ /* 0x000fe400078e0a08 */
[----:B------:R-:W-:Y:S02]  /*46e0*/  @!P1 IMAD.IADD R8, R8, 0x1, -R9 ;  /* 0x0000000108089824 */ /* 0x000fe400078e0a09 */
[----:B------:R-:W-:Y:S02]  /*46f0*/  @!P1 IMAD R11, R0, R2, R11 ;  /* 0x00000002000b9224 */ /* 0x000fe400078e020b */
[----:B------:R-:W-:Y:S01]  /*4700*/  @!P1 IMAD R10, R8, R12, R10 ;  /* 0x0000000c080a9224 */ /* 0x000fe200078e020a */
[----:B-1----:R-:W-:Y:S06]  /*4710*/  @!P5 BRA `(.L_x_77) ;  /* 0x0000004000e0d947 */ /* 0x002fec0003800000 */
.L_x_167:
[----:B------:R-:W-:Y:S01]  /*4720*/  @!P4 IADD3 R2, P0, PT, R32, 0x580, RZ ;  /* 0x000005802002c810 */ /* 0x000fe20007f1e0ff */
[----:B------:R-:W-:Y:S01]  /*4730*/  VOTEU.ALL UP1, P4 ;  /* 0x0000000000ff7886 */ /* 0x000fe20002020000 */
[----:B------:R-:W-:Y:S01]  /*4740*/  UMOV UR18, 0x0 ;  /* 0x0000000000127882 */ /* 0x000fe20000000000 */
[----:B------:R-:W-:Y:S01]  /*4750*/  UMOV UR19, 0x10000000 ;  /* 0x1000000000137882 */ /* 0x000fe20000000000 */
[----:B------:R-:W-:Y:S01]  /*4760*/  @!P4 R2UR UR9, R2 ;  /* 0x000000000209c2ca */ /* 0x000fe200000e0000 */
[----:B-1----:R-:W-:Y:S01]  /*4770*/  @!P4 IMAD.X R0, RZ, RZ, R33, P0 ;  /* 0x000000ffff00c224 */ /* 0x002fe200000e0621 */
[----:B------:R-:W-:Y:S01]  /*4780*/  @!UP1 UIADD3 UR10, UPT, UPT, UR34, 0x60, URZ ;  /* 0x00000060220a9890 */ /* 0x000fe2000fffe0ff */
[----:B------:R-:W-:Y:S01]  /*4790*/  ISETP.NE.AND P0, PT, R29, 0x2, PT ;  /* 0x000000021d00780c */ /* 0x000fe20003f05270 */
[----:B------:R-:W-:Y:S01]  /*47a0*/  UMOV UR11, UR35 ;  /* 0x00000023000b7c82 */ /* 0x000fe20008000000 */
[----:B------:R-:W-:Y:S01]  /*47b0*/  UMOV UR12, UR36 ;  /* 0x00000024000c7c82 */ /* 0x000fe20008000000 */
[----:B------:R-:W-:Y:S01]  /*47c0*/  @!P4 R2UR UR8, R0 ;  /* 0x000000000008c2ca */ /* 0x000fe200000e0000 */
[----:B------:R-:W-:Y:S01]  /*47d0*/  IMAD.IADD R14, R10, 0x1, R62 ;  /* 0x000000010a0e7824 */ /* 0x000fe200078e023e */
[----:B------:R-:W-:Y:S01]  /*47e0*/  @P3 R2UR UR36, R27 ;  /* 0x000000001b2432ca */ /* 0x000fe200000e0000 */
[----:B------:R-:W-:Y:S01]  /*47f0*/  IMAD.IADD R15, R11, 0x1, R63 ;  /* 0x000000010b0f7824 */ /* 0x000fe200078e023f */
[----:B------:R-:W-:Y:S02]  /*4800*/  SEL R0, RZ, 0x1, P0 ;  /* 0x00000001ff007807 */ /* 0x000fe40000000000 */
[----:B------:R-:W-:Y:S01]  /*4810*/  LOP3.LUT R30, R30, 0x1, RZ, 0x3c, !PT ;  /* 0x000000011e1e7812 */ /* 0x000fe200078e3cff */
[----:B------:R-:W-:Y:S01]  /*4820*/  IMAD.U32 R8, RZ, RZ, UR9 ;  /* 0x00000009ff087e24 */ /* 0x000fe2000f8e00ff */
[----:B------:R-:W-:Y:S01]  /*4830*/  @!UP1 UIADD3 UR9, UPT, UPT, UR7, 0x58, URZ ;  /* 0x0000005807099890 */ /* 0x000fe2000fffe0ff */
[----:B------:R-:W-:Y:S02]  /*4840*/  LOP3.LUT R28, R28, R0, RZ, 0x3c, !PT ;  /* 0x000000001c1c7212 */ /* 0x000fe400078e3cff */
[----:B------:R-:W-:Y:S02]  /*4850*/  SEL R29, R29, RZ, P0 ;  /* 0x000000ff1d1d7207 */ /* 0x000fe40000000000 */
[----:B------:R-:W-:Y:S01]  /*4860*/  IMAD.U32 R9, RZ, RZ, UR8 ;  /* 0x00000008ff097e24 */ /* 0x000fe2000f8e00ff */
[----:B------:R-:W-:Y:S01]  /*4870*/  @!P4 R2UR UR14, R8 ;  /* 0x00000000080ec2ca */ /* 0x000fe200000e0000 */
[----:B------:R-:W-:Y:S01]  /*4880*/  @!UP1 UIADD3 UR8, UPT, UPT, UR7, 0x6400, URZ ;  /* 0x0000640007089890 */ /* 0x000fe2000fffe0ff */
[----:B------:R-:W-:Y:S02]  /*4890*/  VOTEU.ALL UP1, P4 ;  /* 0x0000000000ff7886 */ /* 0x000fe40002020000 */
[----:B------:R-:W-:Y:S11]  /*48a0*/  @!P4 R2UR UR15, R9 ;  /* 0x00000000090fc2ca */ /* 0x000ff600000e0000 */
[----:B------:R-:W-:Y:S02]  /*48b0*/  @!UPT UIADD3 URZ, UPT, UPT, URZ, URZ, URZ ;  /* 0x000000fffffff290 */ /* 0x000fe4000fffe0ff */
[----:B------:R2:W-:Y:S01]  /*48c0*/  @!UP1 UTMALDG.3D [UR8], [UR14], desc[UR18] ;  /* 0x000012080e0095b4 */ /* 0x0005e20008011000 */
[----:B------:R2:W-:Y:S01]  /*48d0*/  @!P4 SYNCS.ARRIVE.TRANS64.RED.A0TR RZ, [UR7+0x58], R25 ;  /* 0x00005819ffffc9a7 */ /* 0x0005e20008300407 */
[----:B------:R-:W-:Y:S01]  /*48e0*/  UPLOP3.LUT UP1, UPT, UPT, UPT, UPT, 0x80, 0x8 ;  /* 0x000000000008789c */ /* 0x000fe20003f2f070 */
[----:B------:R-:W-:Y:S01]  /*48f0*/  SYNCS.ARRIVE.TRANS64.RED.A1T0 RZ, [UR13], RZ ;  /* 0x000000ffffff79a7 */ /* 0x000fe2000810040d */
[----:B------:R-:W-:Y:S09]  /*4900*/  @P3 BRA `(.L_x_78) ;  /* 0xfffffff000a03947 */ /* 0x000ff2000383ffff */
[----:B------:R-:W-:-:S04]  /*4910*/  SHF.L.U32 R2, R30, 0x1f, RZ ;  /* 0x0000001f1e027819 */ /* 0x000fc800000006ff */
[----:B------:R-:W1:Y:S02]  /*4920*/  SYNCS.PHASECHK.TRANS64.TRYWAIT P0, [UR7+0x60], R2 ;  /* 0x00006002ff0075a7 */ /* 0x000e640008001107 */
[----:B-1----:R-:W-:Y:S05]  /*4930*/  @!P0 BRA `(.L_x_79) ;  /* 0x0000004000708947 */ /* 0x002fea0003800000 */
.L_x_169:
[----:B------:R-:W3:Y:S02]  /*4940*/  SYNCS.PHASECHK.TRANS64.TRYWAIT P0, [UR7+0x68], R2 ;  /* 0x00006802ff0075a7 */ /* 0x000ee40008001107 */
[----:B---3--:R-:W-:Y:S05]  /*4950*/  @!P0 BRA `(.L_x_80) ;  /* 0x0000004000808947 */ /* 0x008fea0003800000 */
.L_x_171:
[----:B------:R-:W3:Y:S02]  /*4960*/  SYNCS.PHASECHK.TRANS64.TRYWAIT P0, [UR7+0x70], R2 ;  /* 0x00007002ff0075a7 */ /* 0x000ee40008001107 */
[----:B---3--:R-:W-:Y:S05]  /*4970*/  @!P0 BRA `(.L_x_81) ;  /* 0x0000004000908947 */ /* 0x008fea0003800000 */
.L_x_173:
[----:B-1----:R-:W-:-:S07]  /*4980*/  MOV R0, UR7 ;  /* 0x0000000700007c02 */ /* 0x002fce0008000f00 */
.L_x_82:
[----:B-1----:R-:W-:-:S04]  /*4990*/  SHF.L.U32 R2, R30, 0x1f, RZ ;  /* 0x0000001f1e027819 */ /* 0x002fc800000006ff */
[----:B------:R1:W3:Y:S03]  /*49a0*/  SYNCS.PHASECHK.TRANS64.TRYWAIT P0, [R0+URZ+0x78], R2 ;  /* 0x00007802000075a7 */ /* 0x0002e600080011ff */
[----:B---3--:R-:W-:Y:S05]  /*49b0*/  @!P0 NANOSLEEP.SYNCS 0x989680 ;  /* 0x009896800000895d */ /* 0x008fea0003900000 */
[----:B------:R-:W3:Y:S02]  /*49c0*/  @!P0 SYNCS.PHASECHK.TRANS64 P0, [R0+URZ+0x78], R2 ;  /* 0x00007802000085a7 */ /* 0x000ee400080010ff */
[----:B--23--:R-:W-:Y:S05]  /*49d0*/  @P0 EXIT ;  /* 0x000000000000094d */ /* 0x00cfea0003800000 */
[----:B------:R-:W-:Y:S05]  /*49e0*/  BRA `(.L_x_82) ;  /* 0xfffffffc00e87947 */ /* 0x000fea000383ffff */
.L_x_67:
[----:B------:R-:W-:-:S06]  /*49f0*/  UISETP.GE.AND UP1, UPT, UR8, 0x4, UPT ;  /* 0x000000040800788c */ /* 0x000fcc000bf26270 */
[----:B------:R-:W-:-:S13]  /*4a00*/  PLOP3.LUT P0, PT, PT, PT, UP1, 0x80, 0x8 ;  /* 0x000000000008781c */ /* 0x000fda0003f0f018 */
[----:B------:R-:W-:Y:S05]  /*4a10*/  @!P0 EXIT ;  /* 0x000000000000894d */ /* 0x000fea0003800000 */
[----:B------:R-:W-:Y:S01]  /*4a20*/  BAR.SYNC.DEFER_BLOCKING 0x6, 0xa0 ;  /* 0x0182800000007b1d */ /* 0x000fe20000010000 */
[C---:B------:R-:W-:Y:S01]  /*4a30*/  IMAD.SHL.U32 R4, R77.reuse, 0x20, RZ ;  /* 0x000000204d047824 */ /* 0x040fe200078e00ff */
[C---:B------:R-:W-:Y:S01]  /*4a40*/  R2P PR, R77.reuse, 0x6 ;  /* 0x000000064d007804 */ /* 0x040fe20000000000 */
[C---:B------:R-:W-:Y:S01]  /*4a50*/  IMAD.SHL.U32 R68, R77.reuse, 0x4, RZ ;  /* 0x000000044d447824 */ /* 0x040fe200078e00ff */
[----:B------:R-:W-:Y:S01]  /*4a60*/  CS2R R72, SRZ ;  /* 0x0000000000487805 */ /* 0x000fe2000001ff00 */
[C---:B------:R-:W-:Y:S01]  /*4a70*/  IMAD.U32 R32, R77.reuse, 0x10000, RZ ;  /* 0x000100004d207824 */ /* 0x040fe200078e00ff */
[----:B------:R-:W-:Y:S02]  /*4a80*/  UMOV UR48, 0x400 ;  /* 0x0000040000307882 */ /* 0x000fe40000000000 */
[----:B------:R-:W1:Y:S01]  /*4a90*/  LDC R67, c[0x0][0x370] ;  /* 0x0000dc00ff437b82 */ /* 0x000e620000000800 */
[----:B------:R-:W-:Y:S01]  /*4aa0*/  ULEA UR48, UR37, UR48, 0x18 ;  /* 0x0000003025307291 */ /* 0x000fe2000f8ec0ff */
[C---:B------:R-:W-:Y:S01]  /*4ab0*/  LOP3.LUT R3, R4.reuse, 0xe0, RZ, 0xc0, !PT ;  /* 0x000000e004037812 */ /* 0x040fe200078ec0ff */
[----:B------:R-:W-:Y:S01]  /*4ac0*/  IMAD.SHL.U32 R2, R77, 0x10, RZ ;  /* 0x000000104d027824 */ /* 0x000fe200078e00ff */
[----:B------:R-:W-:Y:S01]  /*4ad0*/  LOP3.LUT R4, R4, 0x100, RZ, 0xc0, !PT ;  /* 0x0000010004047812 */ /* 0x000fe200078ec0ff */
[----:B------:R-:W-:Y:S01]  /*4ae0*/  UIADD3 UR4, UPT, UPT, UR48, 0x400, URZ ;  /* 0x0000040030047890 */ /* 0x000fe2000fffe0ff */
[----:B------:R-:W-:Y:S01]  /*4af0*/  LOP3.LUT R68, R3, 0x1c, R68, 0xf8, !PT ;  /* 0x0000001c03447812 */ /* 0x000fe200078ef844 */
[----:B------:R-:W-:Y:S01]  /*4b00*/  IMAD.MOV.U32 R76, RZ, RZ, 0x10 ;  /* 0x00000010ff4c7424 */ /* 0x000fe200078e00ff */
[----:B------:R-:W2:Y:S01]  /*4b10*/  LDC R28, c[0x0][0xb0c] ;  /* 0x0002c300ff1c7b82 */ /* 0x000ea20000000800 */
[----:B------:R-:W-:Y:S01]  /*4b20*/  SHF.R.U32.HI R3, RZ, 0x2, R77 ;  /* 0x00000002ff037819 */ /* 0x000fe2000001164d */
[----:B------:R-:W-:Y:S01]  /*4b30*/  IMAD.MOV.U32 R75, RZ, RZ, 0x20 ;  /* 0x00000020ff4b7424 */ /* 0x000fe200078e00ff */
[----:B------:R-:W-:Y:S01]  /*4b40*/  LOP3.LUT R32, R32, 0x600000, RZ, 0xc0, !PT ;  /* 0x0060000020207812 */ /* 0x000fe200078ec0ff */
[----:B------:R-:W-:Y:S01]  /*4b50*/  IMAD.MOV.U32 R74, RZ, RZ, 0x1 ;  /* 0x00000001ff4a7424 */ /* 0x000fe200078e00ff */
[----:B------:R-:W-:Y:S01]  /*4b60*/  LOP3.LUT R2, R4, 0x600, R2, 0xf8, !PT ;  /* 0x0000060004027812 */ /* 0x000fe200078ef802 */
[----:B------:R-:W-:Y:S01]  /*4b70*/  IMAD.MOV.U32 R31, RZ, RZ, RZ ;  /* 0x000000ffff1f7224 */ /* 0x000fe200078e00ff */
[----:B------:R-:W-:Y:S01]  /*4b80*/  LOP3.LUT R68, R68, 0x4, R3, 0x78, !PT ;  /* 0x0000000444447812 */ /* 0x000fe200078e7803 */
[----:B------:R-:W4:Y:S01]  /*4b90*/  LDC R65, c[0x0][0xb20] ;  /* 0x0002c800ff417b82 */ /* 0x000f220000000800 */
[----:B------:R-:W3:Y:S01]  /*4ba0*/  LDS R0, [UR48+0x140] ;  /* 0x00014030ff007984 */ /* 0x000ee20008000800 */
[----:B------:R-:W-:Y:S01]  /*4bb0*/  LOP3.LUT R77, R77, 0x60, RZ, 0xc0, !PT ;  /* 0x000000604d4d7812 */ /* 0x000fe200078ec0ff */
[----:B------:R-:W-:Y:S01]  /*4bc0*/  IMAD.MOV.U32 R80, RZ, RZ, RZ ;  /* 0x000000ffff507224 */ /* 0x000fe200078e00ff */
[----:B------:R-:W-:Y:S01]  /*4bd0*/  LOP3.LUT R68, R2, R68, RZ, 0xfc, !PT ;  /* 0x0000004402447212 */ /* 0x000fe200078efcff */
[----:B------:R-:W-:Y:S01]  /*4be0*/  IMAD.U32 R70, RZ, RZ, UR4 ;  /* 0x00000004ff467e24 */ /* 0x000fe2000f8e00ff */
[----:B------:R-:W-:Y:S01]  /*4bf0*/  SEL R76, R76, 0xfffffff0, !P2 ;  /* 0xfffffff04c4c7807 */ /* 0x000fe20005000000 */
[----:B------:R-:W1:Y:S01]  /*4c00*/  LDCU.64 UR52, c[0x0][0x348] ;  /* 0x00006900ff3477ac */ /* 0x000e620008000a00 */
[----:B------:R-:W1:Y:S01]  /*4c10*/  LDC R27, c[0x0][0xb30] ;  /* 0x0002cc00ff1b7b82 */ /* 0x000e620000000800 */
[----:B------:R-:W-:Y:S01]  /*4c20*/  SEL R75, R75, 0xffffffe0, !P1 ;  /* 0xffffffe04b4b7807 */ /* 0x000fe20004800000 */
[----:B------:R-:W1:Y:S01]  /*4c30*/  LDCU.64 UR38, c[0x0][0x888] ;  /* 0x00011100ff2677ac */ /* 0x000e620008000a00 */
[----:B------:R-:W1:Y:S05]  /*4c40*/  LDCU.64 UR44, c[0x0][0x890] ;  /* 0x00011200ff2c77ac */ /* 0x000e6a0008000a00 */
[----:B------:R-:W1:Y:S01]  /*4c50*/  LDC.64 R60, c[0x0][0xb10] ;  /* 0x0002c400ff3c7b82 */ /* 0x000e620000000a00 */
[----:B------:R-:W-:Y:S01]  /*4c60*/  UMOV UR49, URZ ;  /* 0x000000ff00317c82 */ /* 0x000fe20008000000 */
[----:B------:R-:W-:-:S06]  /*4c70*/  UMOV UR51, URZ ;  /* 0x000000ff00337c82 */ /* 0x000fcc0008000000 */
[----:B------:R-:W1:Y:S08]  /*4c80*/  LDC.64 R24, c[0x0][0xb18] ;  /* 0x0002c600ff187b82 */ /* 0x000e700000000a00 */
[----:B------:R-:W1:Y:S08]  /*4c90*/  LDC.64 R22, c[0x0][0xb28] ;  /* 0x0002ca00ff167b82 */ /* 0x000e700000000a00 */
[----:B------:R-:W1:Y:S01]  /*4ca0*/  LDC.64 R58, c[0x0][0x8b0] ;  /* 0x00022c00ff3a7b82 */ /* 0x000e620000000a00 */
[----:B---3--:R-:W-:-:S07]  /*4cb0*/  IMAD.IADD R32, R0, 0x1, R32 ;  /* 0x0000000100207824 */ /* 0x008fce00078e0220 */
[----:B------:R-:W3:Y:S08]  /*4cc0*/  LDC.64 R56, c[0x0][0x8a8] ;  /* 0x00022a00ff387b82 */ /* 0x000ef00000000a00 */
[----:B--2-4-:R-:W1:Y:S02]  /*4cd0*/  LDC R66, c[0x0][0x374] ;  /* 0x0000dd00ff427b82 */ /* 0x014e640000000800 */
.L_x_126:
[----:B------:R-:W-:Y:S02]  /*4ce0*/  LEA R0, R80, UR48, 0x3 ;  /* 0x0000003050007c11 */ /* 0x000fe4000f8e18ff */
[----:B------:R-:W-:Y:S02]  /*4cf0*/  SHF.L.U32 R2, R72, 0x1f, RZ ;  /* 0x0000001f48027819 */ /* 0x000fe400000006ff */
[----:B------:R-:W-:Y:S02]  /*4d00*/  LEA R16, R80, UR48, 0x4 ;  /* 0x0000003050107c11 */ /* 0x000fe4000f8e20ff */
[----:B------:R-:W2:Y:S02]  /*4d10*/  SYNCS.PHASECHK.TRANS64.TRYWAIT P0, [R0+URZ+0x90], R2 ;  /* 0x00009002000075a7 */ /* 0x000ea400080011ff */
[----:B--2---:R-:W-:Y:S05]  /*4d20*/  @!P0 BRA `(.L_x_83) ;  /* 0x0000003c00bc8947 */ /* 0x004fea0003800000 */
.L_x_174:
[----:B------:R-:W4:Y:S01]  /*4d30*/  LDC.64 R10, c[0x0][0xb10] ;  /* 0x0002c400ff0a7b82 */ /* 0x000f220000000a00 */
[----:B------:R-:W3:Y:S01]  /*4d40*/  LDS.128 R16, [R16+0x120] ;  /* 0x0001200010107984 */ /* 0x000ee20000000c00 */
[----:B-1----:R-:W-:Y:S01]  /*4d50*/  ISETP.NE.AND P1, PT, R27, 0x1, PT ;  /* 0x000000011b00780c */ /* 0x002fe20003f25270 */
[----:B--2---:R-:W-:Y:S01]  /*4d60*/  VIADD R0, R0, 0xa0 ;  /* 0x000000a000007836 */ /* 0x004fe20000000000 */
[----:B------:R-:W-:Y:S04]  /*4d70*/  ISETP.GE.AND P0, PT, R26, 0x1, PT ;  /* 0x000000011a00780c */ /* 0x000fe80003f06270 */
[----:B------:R-:W1:Y:S01]  /*4d80*/  LDC.64 R8, c[0x0][0xb18] ;  /* 0x0002c600ff087b82 */ /* 0x000e620000000a00 */
[----:B------:R-:W-:Y:S01]  /*4d90*/  PRMT R0, RZ, 0x654, R0 ;  /* 0x00000654ff007816 */ /* 0x000fe20000000000 */
[----:B------:R-:W-:Y:S01]  /*4da0*/  @!PT LDS RZ, [RZ] ;  /* 0x00000000fffff984 */ /* 0x000fe20000000800 */
[----:B------:R-:W-:Y:S01]  /*4db0*/  @!PT LDS RZ, [RZ] ;  /* 0x00000000fffff984 */ /* 0x000fe20000000800 */
[----:B------:R-:W-:Y:S01]  /*4dc0*/  @!PT LDS RZ, [RZ] ;  /* 0x00000000fffff984 */ /* 0x000fe20000000800 */
[----:B------:R-:W-:Y:S01]  /*4dd0*/  @!PT LDS RZ, [RZ] ;  /* 0x00000000fffff984 */ /* 0x000fe20000000800 */
[----:B------:R2:W-:Y:S06]  /*4de0*/  MEMBAR.ALL.CTA ;  /* 0x0000000000007992 */ /* 0x0005ec0000008000 */
[----:B--2---:R-:W2:Y:S01]  /*4df0*/  FENCE.VIEW.ASYNC.S ;  /* 0x00000000000073c6 */ /* 0x004ea20000000000 */
[----:B------:R-:W1:Y:S08]  /*4e00*/  @!P1 LDC R12, c[0x0][0xb20] ;  /* 0x0002c800ff0c9b82 */ /* 0x000e700000000800 */
[----:B------:R-:W1:Y:S01]  /*4e10*/  @!P1 LDC R7, c[0x0][0xb0c] ;  /* 0x0002c300ff079b82 */ /* 0x000e620000000800 */
[----:B--2---:R2:W-:Y:S01]  /*4e20*/  SYNCS.ARRIVE.TRANS64.RED.A1T0 RZ, [R0+URZ], RZ ;  /* 0x000000ff00ff79a7 */ /* 0x0045e200081004ff */
[----:B---3--:R-:W-:Y:S04]  /*4e30*/  LOP3.LUT P4, RZ, R18, 0x1, RZ, 0xc0, !PT ;  /* 0x0000000112ff7812 */ /* 0x008fe8000788c0ff */
[----:B------:R-:W-:Y:S09]  /*4e40*/  P2R R78, PR, RZ, 0x10 ;  /* 0x00000010ff4e7803 */ /* 0x000ff20000000000 */
[----:B------:R-:W-:Y:S02]  /*4e50*/  @P4 MOV R30, R16 ;  /* 0x00000010001e4202 */ /* 0x000fe40000000f00 */
[----:B------:R-:W-:Y:S01]  /*4e60*/  @P4 LOP3.LUT R29, R17, 0xffff, RZ, 0xc0, !PT ;  /* 0x0000ffff111d4812 */ /* 0x000fe200078ec0ff */
[----:B--2-4-:R-:W-:Y:S06]  /*4e70*/  @!P0 BRA `(.L_x_84) ;  /* 0x0000000000a48947 */ /* 0x014fec0003800000 */
[----:B------:R-:W-:Y:S01]  /*4e80*/  IMAD.HI.U32 R0, R66, R25, RZ ;  /* 0x0000001942007227 */ /* 0x000fe200078e00ff */
[----:B------:R-:W-:Y:S02]  /*4e90*/  ISETP.NE.AND P0, PT, R24, 0x1, PT ;  /* 0x000000011800780c */ /* 0x000fe40003f05270 */
[----:B------:R-:W-:Y:S01]  /*4ea0*/  ISETP.NE.AND P2, PT, R26, 0x1, PT ;  /* 0x000000011a00780c */ /* 0x000fe20003f45270 */
[----:B------:R-:W-:Y:S01]  /*4eb0*/  IMAD.HI.U32 R4, R67, R60, RZ ;  /* 0x0000003c43047227 */ /* 0x000fe200078e00ff */
[----:B------:R-:W-:Y:S02]  /*4ec0*/  SHF.R.U32.HI R0, RZ, R65, R0 ;  /* 0x00000041ff007219 */ /* 0x000fe40000011600 */
[----:B------:R-:W-:Y:S01]  /*4ed0*/  ISETP.NE.AND P3, PT, R28, 0x1, PT ;  /* 0x000000011c00780c */ /* 0x000fe20003f65270 */
[----:B------:R-:W-:Y:S01]  /*4ee0*/  IMAD.HI.U32 R6, R29, R25, RZ ;  /* 0x000000191d067227 */ /* 0x000fe200078e00ff */
[-C--:B------:R-:W-:Y:S02]  /*4ef0*/  SHF.R.U32.HI R4, RZ, R61.reuse, R4 ;  /* 0x0000003dff047219 */ /* 0x080fe40000011604 */
[----:B------:R-:W-:Y:S01]  /*4f00*/  SEL R0, R66, R0, !P0 ;  /* 0x0000000042007207 */ /* 0x000fe20004000000 */
[----:B------:R-:W-:Y:S01]  /*4f10*/  IMAD.HI.U32 R5, R30, R60, RZ ;  /* 0x0000003c1e057227 */ /* 0x000fe200078e00ff */
[----:B------:R-:W-:Y:S03]  /*4f20*/  SEL R4, R67, R4, !P3 ;  /* 0x0000000443047207 */ /* 0x000fe60005800000 */
[-C--:B------:R-:W-:Y:S01]  /*4f30*/  IMAD.HI.U32 R3, R0, R22.reuse, RZ ;  /* 0x0000001600037227 */ /* 0x080fe200078e00ff */
[----:B------:R-:W-:Y:S03]  /*4f40*/  SHF.R.U32.HI R5, RZ, R61, R5 ;  /* 0x0000003dff057219 */ /* 0x000fe60000011605 */
[----:B------:R-:W-:Y:S01]  /*4f50*/  IMAD.HI.U32 R2, R4, R22, RZ ;  /* 0x0000001604027227 */ /* 0x000fe200078e00ff */
[----:B------:R-:W-:Y:S02]  /*4f60*/  @P2 SHF.R.U32.HI R0, RZ, R23, R3 ;  /* 0x00000017ff002219 */ /* 0x000fe40000011603 */
[----:B------:R-:W-:Y:S02]  /*4f70*/  SHF.R.U32.HI R3, RZ, R65, R6 ;  /* 0x00000041ff037219 */ /* 0x000fe40000011606 */
[----:B------:R-:W-:Y:S01]  /*4f80*/  @P2 SHF.R.U32.HI R4, RZ, R23, R2 ;  /* 0x00000017ff042219 */ /* 0x000fe20000011602 */
[----:B------:R-:W-:Y:S01]  /*4f90*/  IMAD R0, R26, R0, RZ ;  /* 0x000000001a007224 */ /* 0x000fe200078e02ff */
[----:B------:R-:W-:Y:S02]  /*4fa0*/  SEL R3, R29, R3, !P0 ;  /* 0x000000031d037207 */ /* 0x000fe40004000000 */
[----:B------:R-:W-:Y:S01]  /*4fb0*/  SEL R2, R30, R5, !P3 ;  /* 0x000000051e027207 */ /* 0x000fe20005800000 */
[----:B------:R-:W-:Y:S01]  /*4fc0*/  IMAD R5, R26, R4, RZ ;  /* 0x000000041a057224 */ /* 0x000fe200078e02ff */
[C---:B------:R-:W-:Y:S01]  /*4fd0*/  ISETP.GE.AND P0, PT, R3.reuse, R0, PT ;  /* 0x000000000300720c */ /* 0x040fe20003f06270 */
[C---:B------:R-:W-:Y:S03]  /*4fe0*/  IMAD.HI.U32 R0, R3.reuse, R22, RZ ;  /* 0x0000001603007227 */ /* 0x040fe600078e00ff */
[C---:B------:R-:W-:Y:S02]  /*4ff0*/  ISETP.GE.OR P0, PT, R2.reuse, R5, P0 ;  /* 0x000000050200720c */ /* 0x040fe40000706670 */
[----:B------:R-:W-:Y:S04]  /*5000*/  SHF.R.U32.HI R0, RZ, R23, R0 ;  /* 0x00000017ff007219 */ /* 0x000fe80000011600 */
[C---:B------:R-:W-:Y:S05]  /*5010*/  SEL R6, R3.reuse, R0, !P2 ;  /* 0x0000000003067207 */ /* 0x040fea0005000000 */
        /* <DEDUP_REMOVED lines=14> */
[----:B------:R-:W-:Y:S07]  /*5100*/  IMAD R29, R3, R24, R29 ;  /* 0x00000018031d7224 */ /* 0x000fee00078e021d */
.L_x_84:
[----:B-1----:R-:W-:Y:S01]  /*5110*/  @!P1 ISETP.NE.AND P0, PT, R8, 0x1, PT ;  /* 0x000000010800980c */ /* 0x002fe20003f05270 */
[----:B------:R-:W-:Y:S01]  /*5120*/  @!P1 IMAD.HI.U32 R2, R29, R9, RZ ;  /* 0x000000091d029227 */ /* 0x000fe200078e00ff */
[----:B------:R-:W-:Y:S01]  /*5130*/  R2UR UR42, R15 ;  /* 0x000000000f2a72ca */ /* 0x000fe200000e0000 */
[----:B------:R-:W-:Y:S01]  /*5140*/  BSSY.RECONVERGENT B6, `(.L_x_85) ;  /* 0x0000031000067945 */ /* 0x000fe20003800200 */
[----:B------:R-:W-:Y:S01]  /*5150*/  R2UR UR41, R14 ;  /* 0x000000000e2972ca */ /* 0x000fe200000e0000 */
[----:B------:R-:W-:Y:S01]  /*5160*/  @!P1 IMAD.HI.U32 R0, R30, R10, RZ ;  /* 0x0000000a1e009227 */ /* 0x000fe200078e00ff */
[----:B------:R-:W-:Y:S02]  /*5170*/  @!P1 SHF.R.U32.HI R2, RZ, R12, R2 ;  /* 0x0000000cff029219 */ /* 0x000fe40000011602 */
[----:B------:R-:W-:Y:S01]  /*5180*/  @!P1 ISETP.NE.AND P2, PT, R7, 0x1, PT ;  /* 0x000000010700980c */ /* 0x000fe20003f45270 */
[----:B------:R-:W-:Y:S01]  /*5190*/  VIADD R80, R80, 0x1 ;  /* 0x0000000150507836 */ /* 0x000fe20000000000 */
[----:B------:R-:W-:Y:S02]  /*51a0*/  @!P1 SEL R2, R29, R2, !P0 ;  /* 0x000000021d029207 */ /* 0x000fe40004000000 */
[----:B------:R-:W-:Y:S02]  /*51b0*/  @!P1 SHF.R.U32.HI R0, RZ, R11, R0 ;  /* 0x0000000bff009219 */ /* 0x000fe40000011600 */
[----:B------:R-:W-:Y:S01]  /*51c0*/  LOP3.LUT P0, RZ, R70, 0x3f0, RZ, 0xc0, !PT ;  /* 0x000003f046ff7812 */ /* 0x000fe2000780c0ff */
[----:B------:R-:W-:Y:S01]  /*51d0*/  USHF.L.U32 UR42, UR42, 0x6, URZ ;  /* 0x000000062a2a7899 */ /* 0x000fe200080006ff */
[----:B------:R-:W-:Y:S01]  /*51e0*/  @!P1 SEL R3, R30, R0, !P2 ;  /* 0x000000001e039207 */ /* 0x000fe20005000000 */
[----:B------:R-:W-:Y:S01]  /*51f0*/  USHF.L.U32 UR41, UR41, 0x7, URZ ;  /* 0x0000000729297899 */ /* 0x000fe200080006ff */
[----:B------:R-:W-:Y:S03]  /*5200*/  @P4 SHF.R.U32.HI R71, RZ, 0x10, R17 ;  /* 0x00000010ff474819 */ /* 0x000fe60000011611 */
[----:B------:R-:W-:Y:S02]  /*5210*/  @!P1 IMAD.IADD R0, R2, 0x1, -R3 ;  /* 0x0000000102009824 */ /* 0x000fe400078e0a03 */
[----:B------:R-:W-:Y:S02]  /*5220*/  @!P1 IMAD.IADD R2, R3, 0x1, -R2 ;  /* 0x0000000103029824 */ /* 0x000fe400078e0a02 */
[----:B------:R-:W-:Y:S02]  /*5230*/  @!P1 IMAD R30, R0, R7, R30 ;  /* 0x00000007001e9224 */ /* 0x000fe400078e021e */
[----:B------:R-:W-:Y:S01]  /*5240*/  @!P1 IMAD R29, R2, R8, R29 ;  /* 0x00000008021d9224 */ /* 0x000fe200078e021d */
[----:B------:R-:W-:Y:S06]  /*5250*/  @!P0 BRA `(.L_x_86) ;  /* 0x00000000007c8947 */ /* 0x000fec0003800000 */
[----:B------:R-:W1:Y:S01]  /*5260*/  LDCU.64 UR8, c[0x4][0x80] ;  /* 0x01001000ff0877ac */ /* 0x000e620008000a00 */
[----:B------:R-:W-:Y:S01]  /*5270*/  MOV R2, 0x0 ;  /* 0x0000000000027802 */ /* 0x000fe20000000f00 */
[----:B------:R-:W-:Y:S02]  /*5280*/  HFMA2 R12, -RZ, RZ, 0, 5.9604644775390625e-08 ;  /* 0x00000001ff0c7431 */ /* 0x000fe400000001ff */
[----:B------:R-:W-:Y:S01]  /*5290*/  IMAD.MOV.U32 R8, RZ, RZ, 0x70 ;  /* 0x00000070ff087424 */ /* 0x000fe200078e00ff */
[----:B------:R2:W3:Y:S01]  /*52a0*/  LDC.64 R14, c[0x4][R2] ;  /* 0x01000000020e7b82 */ /* 0x0004e20000000a00 */
[----:B------:R-:W4:Y:S01]  /*52b0*/  LDCU.64 UR6, c[0x4][0x88] ;  /* 0x01001100ff0677ac */ /* 0x000f220008000a00 */
[----:B------:R-:W-:Y:S01]  /*52c0*/  IMAD.MOV.U32 R13, RZ, RZ, RZ ;  /* 0x000000ffff0d7224 */ /* 0x000fe200078e00ff */
[----:B------:R-:W2:Y:S01]  /*52d0*/  LDCU.64 UR4, c[0x4][0x8] ;  /* 0x01000100ff0477ac */ /* 0x000ea20008000a00 */
[----:B-1----:R-:W-:Y:S01]  /*52e0*/  MOV R5, UR9 ;  /* 0x0000000900057c02 */ /* 0x002fe20008000f00 */
[----:B------:R-:W-:Y:S01]  /*52f0*/  IMAD.U32 R4, RZ, RZ, UR8 ;  /* 0x00000008ff047e24 */ /* 0x000fe2000f8e00ff */
[----:B----4-:R-:W-:Y:S01]  /*5300*/  MOV R7, UR7 ;  /* 0x0000000700077c02 */ /* 0x010fe20008000f00 */
[----:B------:R-:W-:Y:S01]  /*5310*/  IMAD.U32 R6, RZ, RZ, UR6 ;  /* 0x00000006ff067e24 */ /* 0x000fe2000f8e00ff */
[----:B--2---:R-:W-:Y:S01]  /*5320*/  MOV R11, UR5 ;  /* 0x00000005000b7c02 */ /* 0x004fe20008000f00 */
[----:B------:R-:W-:Y:S02]  /*5330*/  IMAD.U32 R10, RZ, RZ, UR4 ;  /* 0x00000004ff0a7e24 */ /* 0x000fe4000f8e00ff */
[----:B------:R-:W-:Y:S07]  /*5340*/  LEPC R20, `(.L_x_87) ;  /* 0x000000001014794e */ /* 0x000fee0000000000 */
[----:B---3-5:R-:W-:Y:S05]  /*5350*/  CALL.ABS.NOINC R14 ;  /* 0x000000000e007343 */ /* 0x028fea0003c00000 */
.L_x_87:
[----:B------:R-:W1:Y:S01]  /*5360*/  LDCU.64 UR8, c[0x4][0x80] ;  /* 0x01001000ff0877ac */ /* 0x000e620008000a00 */
[----:B------:R-:W2:Y:S01]  /*5370*/  LDC.64 R2, c[0x4][R2] ;  /* 0x0100000002027b82 */ /* 0x000ea20000000a00 */
[----:B------:R-:W-:Y:S02]  /*5380*/  HFMA2 R12, -RZ, RZ, 0, 5.9604644775390625e-08 ;  /* 0x00000001ff0c7431 */ /* 0x000fe400000001ff */
[----:B------:R-:W-:Y:S02]  /*5390*/  IMAD.MOV.U32 R8, RZ, RZ, 0x70 ;  /* 0x00000070ff087424 */ /* 0x000fe400078e00ff */
[----:B------:R-:W-:Y:S01]  /*53a0*/  IMAD.MOV.U32 R13, RZ, RZ, RZ ;  /* 0x000000ffff0d7224 */ /* 0x000fe200078e00ff */
[----:B------:R-:W3:Y:S01]  /*53b0*/  LDCU.64 UR6, c[0x4][0x88] ;  /* 0x01001100ff0677ac */ /* 0x000ee20008000a00 */
[----:B------:R-:W4:Y:S01]  /*53c0*/  LDCU.64 UR4, c[0x4][0x8] ;  /* 0x01000100ff0477ac */ /* 0x000f220008000a00 */
[----:B-1----:R-:W-:Y:S02]  /*53d0*/  MOV R4, UR8 ;  /* 0x0000000800047c02 */ /* 0x002fe40008000f00 */
[----:B------:R-:W-:Y:S02]  /*53e0*/  MOV R5, UR9 ;  /* 0x0000000900057c02 */ /* 0x000fe40008000f00 */
[----:B---3--:R-:W-:Y:S01]  /*53f0*/  MOV R7, UR7 ;  /* 0x0000000700077c02 */ /* 0x008fe20008000f00 */
[----:B------:R-:W-:Y:S01]  /*5400*/  IMAD.U32 R6, RZ, RZ, UR6 ;  /* 0x00000006ff067e24 */ /* 0x000fe2000f8e00ff */
[----:B----4-:R-:W-:Y:S01]  /*5410*/  MOV R11, UR5 ;  /* 0x00000005000b7c02 */ /* 0x010fe20008000f00 */
[----:B------:R-:W-:Y:S02]  /*5420*/  IMAD.U32 R10, RZ, RZ, UR4 ;  /* 0x00000004ff0a7e24 */ /* 0x000fe4000f8e00ff */
[----:B------:R-:W-:Y:S07]  /*5430*/  LEPC R20, `(.L_x_86) ;  /* 0x000000001014794e */ /* 0x000fee0000000000 */
[----:B--2---:R-:W-:Y:S05]  /*5440*/  CALL.ABS.NOINC R2 ;  /* 0x0000000002007343 */ /* 0x004fea0003c00000 */
.L_x_86:
[----:B------:R-:W-:Y:S05]  /*5450*/  BSYNC.RECONVERGENT B6 ;  /* 0x0000000000067941 */ /* 0x000fea0003800200 */
.L_x_85:
[----:B------:R-:W-:Y:S01]  /*5460*/  ISETP.NE.U32.AND P4, PT, R58, RZ, PT ;  /* 0x000000ff3a00720c */ /* 0x000fe20003f85070 */
[----:B------:R-:W-:Y:S01]  /*5470*/  UISETP.NE.AND UP2, UPT, UR50, URZ, UPT ;  /* 0x000000ff3200728c */ /* 0x000fe2000bf45270 */
[----:B------:R-:W-:Y:S01]  /*5480*/  ISETP.NE.U32.AND P2, PT, RZ, UR38, PT ;  /* 0x00000026ff007c0c */ /* 0x000fe2000bf45070 */
[----:B------:R-:W-:Y:S01]  /*5490*/  UISETP.NE.U32.AND UP1, UPT, UR44, URZ, UPT ;  /* 0x000000ff2c00728c */ /* 0x000fe2000bf25070 */
[----:B------:R-:W-:Y:S01]  /*54a0*/  ISETP.NE.AND.EX P4, PT, R59, RZ, PT, P4 ;  /* 0x000000ff3b00720c */ /* 0x000fe20003f85340 */
[----:B------:R-:W-:Y:S01]  /*54b0*/  UPLOP3.LUT UP0, UPT, UPT, UPT, UPT, 0x40, 0x4 ;  /* 0x000000000004789c */ /* 0x000fe20003f0e870 */
[----:B------:R-:W-:Y:S01]  /*54c0*/  ISETP.NE.AND.EX P2, PT, RZ, UR39, PT, P2 ;  /* 0x00000027ff007c0c */ /* 0x000fe2000bf45320 */
[----:B------:R-:W-:Y:S01]  /*54d0*/  UISETP.NE.AND.EX UP1, UPT, UR45, URZ, UPT, UP1 ;  /* 0x000000ff2d00728c */ /* 0x000fe2000bf25310 */
[----:B------:R-:W-:Y:S04]  /*54e0*/  PLOP3.LUT P1, PT, PT, PT, UP2, 0x80, 0x8 ;  /* 0x000000000008781c */ /* 0x000fe80003f2f028 */
[----:B------:R-:W-:Y:S06]  /*54f0*/  @UP2 UPLOP3.LUT UP0, UPT, UPT, UPT, UP1, 0x80, 0x8 ;  /* 0x000000000008289c */ /* 0x000fec0003f0f010 */
[----:B------:R-:W-:Y:S01]  /*5500*/  PLOP3.LUT P0, PT, PT, PT, UP0, 0x80, 0x8 ;  /* 0x000000000008781c */ /* 0x000fe20003f0f008 */
[----:B------:R-:W-:Y:S01]  /*5510*/  @!UPT UIADD3 URZ, UPT, UPT, URZ, URZ, URZ ;  /* 0x000000fffffff290 */ /* 0x000fe2000fffe0ff */
[----:B------:R-:W-:Y:S11]  /*5520*/  BRA.U !UP1, `(.L_x_88) ;  /* 0x0000000109387547 */ /* 0x000ff6000b800000 */
[----:B------:R-:W-:Y:S01]  /*5530*/  UISETP.NE.U32.AND UP0, UPT, UR38, URZ, UPT ;  /* 0x000000ff2600728c */ /* 0x000fe2000bf05070 */
[----:B------:R-:W-:Y:S02]  /*5540*/  HFMA2 R0, -RZ, RZ, 0, 5.9604644775390625e-08 ;  /* 0x00000001ff007431 */ /* 0x000fe400000001ff */
[----:B------:R-:W-:Y:S01]  /*5550*/  IMAD.MOV.U32 R64, RZ, RZ, 0x1 ;  /* 0x00000001ff407424 */ /* 0x000fe200078e00ff */
[----:B------:R-:W-:Y:S06]  /*5560*/  UISETP.NE.AND.EX UP0, UPT, UR39, URZ, UPT, UP0 ;  /* 0x000000ff2700728c */ /* 0x000fec000bf05300 */
[----:B------:R-:W-:Y:S05]  /*5570*/  PLOP3.LUT P3, PT, PT, PT, UP0, 0x80, 0x8 ;  /* 0x000000000008781c */ /* 0x000fea0003f6f008 */
[----:B------:R-:W1:Y:S01]  /*5580*/  @UP0 LDCU.64 UR6, c[0x0][0x888] ;  /* 0x00011100ff0607ac */ /* 0x000e620008000a00 */
[----:B------:R-:W-:Y:S07]  /*5590*/  @UP0 UIMAD UR4, UR36, UR44, URZ ;  /* 0x0000002c240402a4 */ /* 0x000fee000f8e02ff */
[----:B------:R-:W-:Y:S01]  /*55a0*/  @!P3 PRMT R64, R0, 0x7610, R64 ;  /* 0x000076100040b816 */ /* 0x000fe20000000040 */
[----:B-1----:R-:W-:Y:S03]  /*55b0*/  @UP0 UIMAD.WIDE UR6, UR4, 0x4, UR6 ;  /* 0x00000004040608a5 */ /* 0x002fe6000f8e0206 */
[----:B------:R-:W1:Y:S03]  /*55c0*/  @!UP0 LDCU UR4, c[0x0][0x880] ;  /* 0x00011000ff0487ac */ /* 0x000e660008000800 */
[----:B------:R-:W-:Y:S01]  /*55d0*/  IMAD.U32 R2, RZ, RZ, UR6 ;  /* 0x00000006ff027e24 */ /* 0x000fe2000f8e00ff */
[----:B------:R-:W-:Y:S05]  /*55e0*/  MOV R3, UR7 ;  /* 0x0000000700037c02 */ /* 0x000fea0008000f00 */
[----:B-----5:R2:W5:Y:S02]  /*55f0*/  @P3 LDG.E R35, desc[UR46][R2.64] ;  /* 0x0000002e02233981 */ /* 0x020564000c1e1900 */
[----:B-12---:R-:W-:Y:S02]  /*5600*/  @!P3 IMAD.U32 R35, RZ, RZ, UR4 ;  /* 0x00000004ff23be24 */ /* 0x006fe4000f8e00ff */
.L_x_88:
[----:B------:R-:W-:Y:S05]  /*5610*/  @!P4 BRA `(.L_x_89) ;  /* 0x000000000020c947 */ /* 0x000fea0003800000 */
[----:B------:R-:W-:Y:S04]  /*5620*/  ISETP.NE.U32.AND P3, PT, R56, RZ, PT ;  /* 0x000000ff3800720c */ /* 0x000fe80003f65070 */
[----:B------:R-:W-:Y:S11]  /*5630*/  ISETP.NE.AND.EX P3, PT, R57, RZ, PT, P3 ;  /* 0x000000ff3900720c */ /* 0x000ff60003f65330 */
[----:B------:R-:W-:Y:S02]  /*5640*/  @!UPT UIADD3 URZ, UPT, UPT, URZ, URZ, URZ ;  /* 0x000000fffffff290 */ /* 0x000fe4000fffe0ff */
[----:B------:R-:W1:Y:S01]  /*5650*/  @P3 LDC.64 R2, c[0x0][0x8a8] ;  /* 0x00022a00ff023b82 */ /* 0x000e620000000a00 */
[----:B------:R-:W-:Y:S04]  /*5660*/  @P3 IMAD R0, R58, UR36, RZ ;  /* 0x000000243a003c24 */ /* 0x000fe8000f8e02ff */
[----:B-1----:R-:W-:Y:S05]  /*5670*/  @P3 IMAD.WIDE R2, R0, 0x4, R2 ;  /* 0x0000000400023825 */ /* 0x002fea00078e0202 */
[----:B-----5:R1:W5:Y:S02]  /*5680*/  @P3 LDG.E R33, desc[UR46][R2.64] ;  /* 0x0000002e02213981 */ /* 0x020364000c1e1900 */
[----:B-1----:R-:W2:Y:S02]  /*5690*/  @!P3 LDC R33, c[0x0][0x8a0] ;  /* 0x00022800ff21bb82 */ /* 0x002ea40000000800 */
.L_x_89:
[----:B-----5:R-:W-:Y:S01]  /*56a0*/  FSETP.NEU.AND P3, PT, R35, RZ, PT ;  /* 0x000000ff2300720b */ /* 0x020fe20003f6d000 */
[----:B------:R-:W-:Y:S01]  /*56b0*/  IMAD.SHL.U32 R88, R68, 0x4, RZ ;  /* 0x0000000444587824 */ /* 0x000fe200078e00ff */
[----:B------:R-:W-:Y:S01]  /*56c0*/  SEL R4, RZ, 0xffffffff, P2 ;  /* 0xffffffffff047807 */ /* 0x000fe20001000000 */
[----:B------:R-:W-:Y:S01]  /*56d0*/  BSSY B1, `(.L_x_90) ;  /* 0x0000043000017945 */ /* 0x000fe20003800000 */
[----:B------:R-:W-:Y:S01]  /*56e0*/  @P1 LOP3.LUT P2, RZ, R64, 0xff, RZ, 0xc0, !PT ;  /* 0x000000ff40ff1812 */ /* 0x000fe2000784c0ff */
[----:B------:R-:W-:Y:S01]  /*56f0*/  VIADD R83, R88, UR48 ;  /* 0x0000003058537c36 */ /* 0x000fe20008000000 */
[----:B------:R-:W-:Y:S01]  /*5700*/  @P1 SEL R0, RZ, 0xffffffff, P3 ;  /* 0xffffffffff001807 */ /* 0x000fe20001800000 */
[----:B------:R-:W-:Y:S01]  /*5710*/  IMAD.MOV.U32 R89, RZ, RZ, 0x1 ;  /* 0x00000001ff597424 */ /* 0x000fe200078e00ff */
[----:B------:R-:W-:Y:S01]  /*5720*/  LOP3.LUT R74, R74, 0x1, RZ, 0x3c, !PT ;  /* 0x000000014a4a7812 */ /* 0x000fe200078e3cff */
[----:B------:R-:W-:Y:S01]  /*5730*/  IMAD.MOV.U32 R87, RZ, RZ, RZ ;  /* 0x000000ffff577224 */ /* 0x000fe200078e00ff */
[----:B------:R-:W-:Y:S02]  /*5740*/  @P0 SEL R0, R4, R0, !P2 ;  /* 0x0000000004000207 */ /* 0x000fe40005000000 */
[----:B------:R-:W-:Y:S02]  /*5750*/  CS2R R46, SRZ ;  /* 0x00000000002e7805 */ /* 0x000fe4000001ff00 */
[----:B------:R-:W-:Y:S02]  /*5760*/  LEA R84, R31, UR48, 0x3 ;  /* 0x000000301f547c11 */ /* 0x000fe4000f8e18ff */
[----:B------:R-:W-:Y:S02]  /*5770*/  CS2R R44, SRZ ;  /* 0x00000000002c7805 */ /* 0x000fe4000001ff00 */
[----:B------:R-:W-:Y:S02]  /*5780*/  @P1 LOP3.LUT R0, R0, 0x1, RZ, 0xc0, !PT ;  /* 0x0000000100001812 */ /* 0x000fe400078ec0ff */
[----:B------:R-:W-:Y:S02]  /*5790*/  CS2R R42, SRZ ;  /* 0x00000000002a7805 */ /* 0x000fe4000001ff00 */
[----:B------:R-:W-:Y:S02]  /*57a0*/  SHF.L.U32 R2, R73, 0x1f, RZ ;  /* 0x0000001f49027819 */ /* 0x000fe400000006ff */
[----:B------:R-:W-:Y:S02]  /*57b0*/  CS2R R40, SRZ ;  /* 0x0000000000287805 */ /* 0x000fe4000001ff00 */
[----:B------:R-:W-:Y:S02]  /*57c0*/  ISETP.NE.U32.OR P6, PT, R0, 0x1, !P1 ;  /* 0x000000010000780c */ /* 0x000fe40004fc5470 */
[----:B------:R-:W-:Y:S02]  /*57d0*/  CS2R R50, SRZ ;  /* 0x0000000000327805 */ /* 0x000fe4000001ff00 */
[----:B------:R-:W-:Y:S02]  /*57e0*/  PLOP3.LUT P2, PT, PT, PT, UP1, 0x80, 0x8 ;  /* 0x000000000008781c */ /* 0x000fe40003f4f018 */
[----:B------:R-:W-:Y:S02]  /*57f0*/  CS2R R48, SRZ ;  /* 0x0000000000307805 */ /* 0x000fe4000001ff00 */
[----:B------:R-:W-:Y:S02]  /*5800*/  LEA.HI R34, R31, R31, RZ, 0x1 ;  /* 0x0000001f1f227211 */ /* 0x000fe400078f08ff */
[----:B------:R-:W-:Y:S02]  /*5810*/  CS2R R54, SRZ ;  /* 0x0000000000367805 */ /* 0x000fe4000001ff00 */
[----:B------:R-:W-:Y:S02]  /*5820*/  LOP3.LUT P4, R79, R64, 0xff, RZ, 0xc0, !PT ;  /* 0x000000ff404f7812 */ /* 0x000fe4000788c0ff */
[----:B------:R-:W-:Y:S02]  /*5830*/  CS2R R52, SRZ ;  /* 0x0000000000347805 */ /* 0x000fe4000001ff00 */
[----:B------:R-:W-:Y:S01]  /*5840*/  SEL R3, RZ, 0xffffffff, P3 ;  /* 0xffffffffff037807 */ /* 0x000fe20001800000 */
[----:B------:R-:W-:Y:S01]  /*5850*/  VIADD R85, R83, 0x400 ;  /* 0x0000040053557836 */ /* 0x000fe20000000000 */
[----:B------:R-:W-:Y:S01]  /*5860*/  P2R R81, PR, RZ, 0x40 ;  /* 0x00000040ff517803 */ /* 0x000fe20000000000 */
[----:B------:R-:W-:Y:S01]  /*5870*/  IMAD.IADD R82, R75, 0x1, R83 ;  /* 0x000000014b527824 */ /* 0x000fe200078e0253 */
[----:B------:R-:W-:Y:S02]  /*5880*/  @P6 SHF.L.U32 R0, R74, 0x1f, RZ ;  /* 0x0000001f4a006819 */ /* 0x000fe400000006ff */
[----:B------:R-:W-:Y:S02]  /*5890*/  @P2 SEL R3, R4, R3, !P4 ;  /* 0x0000000304032207 */ /* 0x000fe40006000000 */
[----:B------:R1:W3:Y:S02]  /*58a0*/  @P6 SYNCS.PHASECHK.TRANS64.TRYWAIT P1, [UR48+0x40], R0 ;  /* 0x00004000ff0065a7 */ /* 0x0002e40008021130 */
[----:B------:R-:W-:Y:S04]  /*58b0*/  LOP3.LUT R3, R3, 0x1, RZ, 0xc0, !PT ;  /* 0x0000000103037812 */ /* 0x000fe800078ec0ff */
[----:B------:R-:W-:Y:S04]  /*58c0*/  ISETP.NE.U32.AND P5, PT, R3, 0x1, PT ;  /* 0x000000010300780c */ /* 0x000fe80003fa5070 */
[----:B------:R-:W-:Y:S01]  /*58d0*/  P2R R90, PR, RZ, 0x20 ;  /* 0x00000020ff5a7803 */ /* 0x000fe20000000000 */
[----:B------:R4:W2:Y:S01]  /*58e0*/  SYNCS.PHASECHK.TRANS64.TRYWAIT P0, [R84+URZ+0xb0], R2 ;  /* 0x0000b002540075a7 */ /* 0x0008a200080011ff */
[C---:B-1----:R-:W-:Y:S01]  /*58f0*/  IMAD.SHL.U32 R0, R34.reuse, 0x40, RZ ;  /* 0x0000004022007824 */ /* 0x042fe200078e00ff */
[----:B------:R-:W-:Y:S04]  /*5900*/  LOP3.LUT R34, R34, 0xffe, RZ, 0xc0, !PT ;  /* 0x00000ffe22227812 */ /* 0x000fe800078ec0ff */
[----:B------:R-:W-:Y:S01]  /*5910*/  LOP3.LUT R0, R0, 0xffffff80, RZ, 0xc0, !PT ;  /* 0xffffff8000007812 */ /* 0x000fe200078ec0ff */
[----:B------:R-:W-:Y:S04]  /*5920*/  IMAD.IADD R34, R31, 0x1, -R34 ;  /* 0x000000011f227824 */ /* 0x000fe800078e0a22 */
[----:B------:R-:W-:Y:S04]  /*5930*/  IMAD.IADD R0, R32, 0x1, R0 ;  /* 0x0000000120007824 */ /* 0x000fe800078e0200 */
[----:B------:R-:W-:Y:S01]  /*5940*/  IMAD R34, R34, 0x100000, R0 ;  /* 0x0010000022227824 */ /* 0x000fe200078e0200 */
[----:B---3--:R-:W-:Y:S01]  /*5950*/  @P6 SEL R89, RZ, 0x1, !P1 ;  /* 0x00000001ff596807 */ /* 0x008fe20004800000 */
[----:B----4-:R-:W-:Y:S06]  /*5960*/  @!P6 BRA `(.L_x_91) ;  /* 0x000000000064e947 */ /* 0x010fec0003800000 */
[----:B------:R-:W-:Y:S01]  /*5970*/  @P5 IMAD R5, R76, 0x4, R85 ;  /* 0x000000044c055824 */ /* 0x000fe200078e0255 */
[----:B------:R-:W-:Y:S01]  /*5980*/  ISETP.NE.AND P1, PT, R89, RZ, PT ;  /* 0x000000ff5900720c */ /* 0x000fe20003f25270 */
[----:B------:R-:W-:Y:S01]  /*5990*/  IMAD.MOV.U32 R46, RZ, RZ, RZ ;  /* 0x000000ffff2e7224 */ /* 0x000fe200078e00ff */
[----:B------:R-:W-:Y:S01]  /*59a0*/  BSSY B0, `(.L_x_92) ;  /* 0x000000d000007945 */ /* 0x000fe20003800000 */
[----:B------:R-:W-:Y:S01]  /*59b0*/  @P5 IMAD.IADD R4, R75, 0x1, R5 ;  /* 0x000000014b045824 */ /* 0x000fe200078e0205 */
[----:B------:R-:W-:Y:S02]  /*59c0*/  CS2R R42, SRZ ;  /* 0x00000000002a7805 */ /* 0x000fe4000001ff00 */
[----:B------:R-:W-:Y:S02]  /*59d0*/  CS2R R40, SRZ ;  /* 0x0000000000287805 */ /* 0x000fe4000001ff00 */
[----:B------:R-:W-:Y:S02]  /*59e0*/  CS2R R44, SRZ ;  /* 0x00000000002c7805 */ /* 0x000fe4000001ff00 */
[----:B------:R-:W-:Y:S02]  /*59f0*/  CS2R R54, SRZ ;  /* 0x0000000000367805 */ /* 0x000fe4000001ff00 */
[----:B------:R-:W-:Y:S02]  /*5a00*/  CS2R R52, SRZ ;  /* 0x0000000000347805 */ /* 0x000fe4000001ff00 */
[----:B------:R-:W-:Y:S02]  /*5a10*/  CS2R R50, SRZ ;  /* 0x0000000000327805 */ /* 0x000fe4000001ff00 */
[----:B------:R-:W-:Y:S01]  /*5a20*/  CS2R R48, SRZ ;  /* 0x0000000000307805 */ /* 0x000fe2000001ff00 */
[----:B------:R-:W-:Y:S06]  /*5a30*/  @P1 BRA `(.L_x_93) ;  /* 0x00000000000c1947 */ /* 0x000fec0003800000 */
[----:B------:R-:W-:Y:S04]  /*5a40*/  SHF.L.U32 R3, R74, 0x1f, RZ ;  /* 0x0000001f4a037819 */ /* 0x000fe800000006ff */
[----:B------:R-:W1:Y:S02]  /*5a50*/  SYNCS.PHASECHK.TRANS64.TRYWAIT P1, [UR48+0x40], R3 ;  /* 0x00004003ff0075a7 */ /* 0x000e640008021130 */
[----:B-1----:R-:W-:Y:S05]  /*5a60*/  @!P1 BRA `(.L_x_94) ;  /* 0x0000003000809947 */ /* 0x002fea0003800000 */
.L_x_93:
[----:B------:R-:W-:Y:S05]  /*5a70*/  BSYNC B0 ;  /* 0x0000000000007941 */ /* 0x000fea0003800000 */
.L_x_92:
[----:B------:R-:W-:Y:S01]  /*5a80*/  ISETP.NE.AND P1, PT, R90, RZ, PT ;  /* 0x000000ff5a00720c */ /* 0x000fe20003f25270 */
[----:B------:R-:W-:Y:S11]  /*5a90*/  HFMA2 R87, -RZ, RZ, 0, 5.9604644775390625e-08 ;  /* 0x00000001ff577431 */ /* 0x000ff600000001ff */
[----:B------:R-:W-:Y:S01]  /*5aa0*/  @!UPT UIADD3 URZ, UPT, UPT, URZ, URZ, URZ ;  /* 0x000000fffffff290 */ /* 0x000fe2000fffe0ff */
[----:B------:R-:W-:Y:S05]  /*5ab0*/  @P1 WARPSYNC.ALL ;  /* 0x0000000000001948 */ /* 0x000fea0003800000 */
[----:B------:R3:W4:Y:S04]  /*5ac0*/  @P1 LDSM.16.M88.4 R40, [R5] ;  /* 0x000000000528183b */ /* 0x0007280000000200 */
[----:B------:R3:W1:Y:S04]  /*5ad0*/  @P1 LDSM.16.M88.4 R44, [R4] ;  /* 0x00000000042c183b */ /* 0x0006680000000200 */
[----:B------:R3:W1:Y:S04]  /*5ae0*/  @P1 LDSM.16.M88.4 R52, [R88+UR48+0x400] ;  /* 0x000400305834183b */ /* 0x0006680008000200 */
[----:B------:R3:W1:Y:S02]  /*5af0*/  @P1 LDSM.16.M88.4 R48, [R82+0x400] ;  /* 0x000400005230183b */ /* 0x0006640000000200 */
.L_x_91:
[----:B------:R-:W-:Y:S05]  /*5b00*/  BSYNC B1 ;  /* 0x0000000000017941 */ /* 0x000fea0003800000 */
.L_x_90:
[----:B-1----:R-:W-:Y:S04]  /*5b10*/  SHF.R.U32.HI R0, RZ, 0x15, R34 ;  /* 0x00000015ff007819 */ /* 0x002fe80000011622 */
[----:B------:R-:W-:Y:S01]  /*5b20*/  LOP3.LUT P1, RZ, R0, 0x3, R69, 0x48, !PT ;  /* 0x0000000300ff7812 */ /* 0x000fe20007824845 */
[----:B------:R-:W-:Y:S01]  /*5b30*/  @!UPT UIADD3 URZ, UPT, UPT, URZ, URZ, URZ ;  /* 0x000000fffffff290 */ /* 0x000fe2000fffe0ff */
[----:B--2---:R-:W-:Y:S11]  /*5b40*/  @P0 BRA `(.L_x_95) ;  /* 0x0000000000080947 */ /* 0x004ff60003800000 */
[----:B------:R-:W1:Y:S02]  /*5b50*/  SYNCS.PHASECHK.TRANS64.TRYWAIT P0, [R84+URZ+0xb0], R2 ;  /* 0x0000b002540075a7 */ /* 0x000e6400080011ff */
[----:B-1----:R-:W-:Y:S05]  /*5b60*/  @!P0 BRA `(.L_x_96) ;  /* 0x0000003000588947 */ /* 0x002fea0003800000 */
.L_x_95:
[----:B------:R-:W-:Y:S05]  /*5b70*/  @!P1 BRA `(.L_x_97) ;  /* 0x0000000000409947 */ /* 0x000fea0003800000 */
[----:B------:R-:W3:Y:S01]  /*5b80*/  LDCU.64 UR8, c[0x4][0x70] ;  /* 0x01000e00ff0877ac */ /* 0x000ee20008000a00 */
[----:B------:R-:W-:Y:S01]  /*5b90*/  MOV R3, 0x0 ;  /* 0x0000000000037802 */ /* 0x000fe20000000f00 */
[----:B------:R-:W-:Y:S02]  /*5ba0*/  HFMA2 R12, -RZ, RZ, 0, 5.9604644775390625e-08 ;  /* 0x00000001ff0c7431 */ /* 0x000fe400000001ff */
[----:B------:R-:W-:Y:S02]  /*5bb0*/  IMAD.MOV.U32 R8, RZ, RZ, 0x192 ;  /* 0x00000192ff087424 */ /* 0x000fe400078e00ff */
[----:B------:R-:W-:Y:S01]  /*5bc0*/  IMAD.MOV.U32 R13, RZ, RZ, RZ ;  /* 0x000000ffff0d7224 */ /* 0x000fe200078e00ff */
[----:B------:R-:W2:Y:S01]  /*5bd0*/  LDCU.64 UR6, c[0x4][0x78] ;  /* 0x01000f00ff0677ac */ /* 0x000ea20008000a00 */
[----:B-1----:R-:W1:Y:S01]  /*5be0*/  LDC.64 R2, c[0x4][R3] ;  /* 0x0100000003027b82 */ /* 0x002e620000000a00 */
[----:B------:R-:W5:Y:S01]  /*5bf0*/  LDCU.64 UR4, c[0x4][0x10] ;  /* 0x01000200ff0477ac */ /* 0x000f620008000a00 */
[----:B---3--:R-:W-:Y:S01]  /*5c00*/  MOV R5, UR9 ;  /* 0x0000000900057c02 */ /* 0x008fe20008000f00 */
[----:B------:R-:W-:Y:S01]  /*5c10*/  IMAD.U32 R4, RZ, RZ, UR8 ;  /* 0x00000008ff047e24 */ /* 0x000fe2000f8e00ff */
[----:B--2---:R-:W-:Y:S01]  /*5c20*/  MOV R7, UR7 ;  /* 0x0000000700077c02 */ /* 0x004fe20008000f00 */
[----:B------:R-:W-:Y:S01]  /*5c30*/  IMAD.U32 R6, RZ, RZ, UR6 ;  /* 0x00000006ff067e24 */ /* 0x000fe2000f8e00ff */
[----:B-----5:R-:W-:Y:S01]  /*5c40*/  MOV R11, UR5 ;  /* 0x00000005000b7c02 */ /* 0x020fe20008000f00 */
[----:B------:R-:W-:Y:S02]  /*5c50*/  IMAD.U32 R10, RZ, RZ, UR4 ;  /* 0x00000004ff0a7e24 */ /* 0x000fe4000f8e00ff */
[----:B------:R-:W-:Y:S07]  /*5c60*/  LEPC R20, `(.L_x_97) ;  /* 0x000000001014794e */ /* 0x000fee0000000000 */
[----:B-1--4-:R-:W-:Y:S05]  /*5c70*/  CALL.ABS.NOINC R2 ;  /* 0x0000000002007343 */ /* 0x012fea0003c00000 */
.L_x_97:
[----:B------:R-:W-:Y:S01]  /*5c80*/  LOP3.LUT R20, R52, 0xffffe000, RZ, 0xc0, !PT ;  /* 0xffffe00034147812 */ /* 0x000fe200078ec0ff */
[----:B------:R-:W-:Y:S05]  /*5c90*/  WARPSYNC.ALL ;  /* 0x0000000000007948 */ /* 0x000fea0003800000 */
[----:B------:R-:W-:Y:S01]  /*5ca0*/  R2UR UR4, R34 ;  /* 0x00000000220472ca */ /* 0x000fe200000e0000 */
[----:B------:R-:W-:Y:S01]  /*5cb0*/  IMAD.SHL.U32 R91, R76, 0x4, RZ ;  /* 0x000000044c5b7824 */ /* 0x000fe200078e00ff */
[----:B------:R-:W-:Y:S01]  /*5cc0*/  LOP3.LUT R21, R53, 0xffffe000, RZ, 0xc0, !PT ;  /* 0xffffe00035157812 */ /* 0x000fe200078ec0ff */
[----:B------:R-:W-:Y:S01]  /*5cd0*/  BSSY.RECONVERGENT B0, `(.L_x_98) ;  /* 0x0000059000007945 */ /* 0x000fe20003800200 */
[----:B------:R-:W-:Y:S02]  /*5ce0*/  ISETP.NE.AND P0, PT, R77, RZ, PT ;  /* 0x000000ff4d00720c */ /* 0x000fe40003f05270 */
[----:B------:R-:W-:Y:S05]  /*5cf0*/  IADD3 R85, PT, PT, R85, R91, RZ ;  /* 0x0000005b55557210 */ /* 0x000fea0007ffe0ff */
[----:B------:R-:W-:Y:S02]  /*5d00*/  IMAD.IADD R86, R75, 0x1, R85 ;  /* 0x000000014b567824 */ /* 0x000fe400078e0255 */
[----:B---3--:R-:W2:Y:S02]  /*5d10*/  LDTM.16dp128bit.x8 R4, tmem[UR4] ;  /* 0x00000004000479ee */ /* 0x008ea40008180000 */
[C---:B--2---:R-:W-:Y:S01]  /*5d20*/  FMUL R0, R33.reuse, R4 ;  /* 0x0000000421007220 */ /* 0x044fe20000400000 */
[C---:B-1----:R-:W-:Y:S01]  /*5d30*/  FMUL R2, R33.reuse, R5 ;  /* 0x0000000521027220 */ /* 0x042fe20000400000 */
[C---:B------:R-:W-:Y:S01]  /*5d40*/  FMUL R3, R33.reuse, R6 ;  /* 0x0000000621037220 */ /* 0x040fe20000400000 */
[----:B------:R-:W-:Y:S01]  /*5d50*/  FMUL R4, R33, R8 ;  /* 0x0000000821047220 */ /* 0x000fe20000400000 */
[C---:B------:R-:W-:Y:S01]  /*5d60*/  FFMA R36, R35.reuse, R20, R0 ;  /* 0x0000001423247223 */ /* 0x040fe20000000000 */
[----:B------:R-:W-:Y:S01]  /*5d70*/  LOP3.LUT R0, R54, 0xffffe000, RZ, 0xc0, !PT ;  /* 0xffffe00036007812 */ /* 0x000fe200078ec0ff */
[----:B------:R-:W-:Y:S01]  /*5d80*/  FFMA R37, R35, R21, R2 ;  /* 0x0000001523257223 */ /* 0x000fe20000000002 */
[----:B------:R-:W-:Y:S01]  /*5d90*/  LOP3.LUT R2, R55, 0xffffe000, RZ, 0xc0, !PT ;  /* 0xffffe00037027812 */ /* 0x000fe200078ec0ff */
[C---:B------:R-:W-:Y:S01]  /*5da0*/  FMUL R5, R33.reuse, R9 ;  /* 0x0000000921057220 */ /* 0x040fe20000400000 */
[----:B------:R-:W-:Y:S01]  /*5db0*/  F2FP.TF32.F32.PACK_B R36, R36 ;  /* 0x00000024ff24723e */ /* 0x000fe200024050ff */
[C---:B------:R-:W-:Y:S01]  /*5dc0*/  FMUL R8, R33.reuse, R12 ;  /* 0x0000000c21087220 */ /* 0x040fe20000400000 */
[----:B------:R-:W-:Y:S01]  /*5dd0*/  F2FP.TF32.F32.PACK_B R37, R37 ;  /* 0x00000025ff25723e */ /* 0x000fe200024050ff */
[C---:B------:R-:W-:Y:S01]  /*5de0*/  FMUL R9, R33.reuse, R13 ;  /* 0x0000000d21097220 */ /* 0x040fe20000400000 */
[C---:B------:R-:W-:Y:S01]  /*5df0*/  FMUL R12, R33.reuse, R16 ;  /* 0x00000010210c7220 */ /* 0x040fe20000400000 */
[----:B------:R-:W-:Y:S01]  /*5e00*/  LOP3.LUT R16, R48, 0xffffe000, RZ, 0xc0, !PT ;  /* 0xffffe00030107812 */ /* 0x000fe200078ec0ff */
[C---:B------:R-:W-:Y:S01]  /*5e10*/  FMUL R7, R33.reuse, R7 ;  /* 0x0000000721077220 */ /* 0x040fe20000400000 */
[----:B------:R-:W-:Y:S01]  /*5e20*/  FMUL R13, R33, R17 ;  /* 0x00000011210d7220 */ /* 0x000fe20000400000 */
[----:B------:R-:W-:Y:S01]  /*5e30*/  LOP3.LUT R17, R49, 0xffffe000, RZ, 0xc0, !PT ;  /* 0xffffe00031117812 */ /* 0x000fe200078ec0ff */
[----:B------:R-:W-:Y:S01]  /*5e40*/  FFMA R38, R35, R0, R3 ;  /* 0x0000000023267223 */ /* 0x000fe20000000003 */
[----:B------:R-:W-:Y:S01]  /*5e50*/  LOP3.LUT R0, R50, 0xffffe000, RZ, 0xc0, !PT ;  /* 0xffffe00032007812 */ /* 0x000fe200078ec0ff */
[----:B------:R-:W-:Y:S01]  /*5e60*/  FMUL R6, R33, R10 ;  /* 0x0000000a21067220 */ /* 0x000fe20000400000 */
[----:B----4-:R-:W-:Y:S01]  /*5e70*/  LOP3.LUT R3, R41, 0xffffe000, RZ, 0xc0, !PT ;  /* 0xffffe00029037812 */ /* 0x010fe200078ec0ff */
[----:B------:R-:W-:Y:S01]  /*5e80*/  FFMA R39, R35, R2, R7 ;  /* 0x0000000223277223 */ /* 0x000fe20000000007 */
[----:B------:R-:W-:Y:S01]  /*5e90*/  LOP3.LUT R2, R51, 0xffffe000, RZ, 0xc0, !PT ;  /* 0xffffe00033027812 */ /* 0x000fe200078ec0ff */
[C---:B------:R-:W-:Y:S01]  /*5ea0*/  FFMA R4, R35.reuse, R16, R4 ;  /* 0x0000001023047223 */ /* 0x040fe20000000004 */
[----:B------:R-:W-:Y:S01]  /*5eb0*/  LOP3.LUT R16, R42, 0xffffe000, RZ, 0xc0, !PT ;  /* 0xffffe0002a107812 */ /* 0x000fe200078ec0ff */
[C---:B------:R-:W-:Y:S01]  /*5ec0*/  FFMA R5, R35.reuse, R17, R5 ;  /* 0x0000001123057223 */ /* 0x040fe20000000005 */
[----:B------:R-:W-:Y:S01]  /*5ed0*/  F2FP.TF32.F32.PACK_B R38, R38 ;  /* 0x00000026ff26723e */ /* 0x000fe200024050ff */
[----:B------:R-:W-:Y:S01]  /*5ee0*/  FFMA R6, R35, R0, R6 ;  /* 0x0000000023067223 */ /* 0x000fe20000000006 */
[----:B------:R-:W-:Y:S01]  /*5ef0*/  LOP3.LUT R0, R40, 0xffffe000, RZ, 0xc0, !PT ;  /* 0xffffe00028007812 */ /* 0x000fe200078ec0ff */
[C---:B------:R-:W-:Y:S01]  /*5f00*/  FMUL R11, R33.reuse, R11 ;  /* 0x0000000b210b7220 */ /* 0x040fe20000400000 */
[----:B------:R-:W-:Y:S01]  /*5f10*/  F2FP.TF32.F32.PACK_B R39, R39 ;  /* 0x00000027ff27723e */ /* 0x000fe200024050ff */
[----:B------:R-:W-:Y:S01]  /*5f20*/  FMUL R10, R33, R14 ;  /* 0x0000000e210a7220 */ /* 0x000fe20000400000 */
[----:B------:R-:W-:Y:S01]  /*5f30*/  F2FP.TF32.F32.PACK_B R4, R4 ;  /* 0x00000004ff04723e */ /* 0x000fe200024050ff */
[----:B------:R-:W-:Y:S01]  /*5f40*/  FFMA R7, R35, R2, R11 ;  /* 0x0000000223077223 */ /* 0x000fe2000000000b */
[----:B------:R-:W-:Y:S01]  /*5f50*/  LOP3.LUT R2, R43, 0xffffe000, RZ, 0xc0, !PT ;  /* 0xffffe0002b027812 */ /* 0x000fe200078ec0ff */
[----:B------:R-:W-:Y:S01]  /*5f60*/  FFMA R8, R35, R0, R8 ;  /* 0x0000000023087223 */ /* 0x000fe20000000008 */
[----:B------:R-:W-:Y:S01]  /*5f70*/  LOP3.LUT R0, R44, 0xffffe000, RZ, 0xc0, !PT ;  /* 0xffffe0002c007812 */ /* 0x000fe200078ec0ff */
[----:B------:R1:W-:Y:S01]  /*5f80*/  STSM.16.M88.4 [R83+0x400], R36 ;  /* 0x0004002453007844 */ /* 0x0003e20000000200 */
[----:B------:R-:W-:Y:S01]  /*5f90*/  F2FP.TF32.F32.PACK_B R5, R5 ;  /* 0x00000005ff05723e */ /* 0x000fe200024050ff */
[----:B------:R-:W-:Y:S01]  /*5fa0*/  FMUL R15, R33, R15 ;  /* 0x0000000f210f7220 */ /* 0x000fe20000400000 */
[----:B------:R-:W-:Y:S01]  /*5fb0*/  F2FP.TF32.F32.PACK_B R6, R6 ;  /* 0x00000006ff06723e */ /* 0x000fe200024050ff */
[C---:B------:R-:W-:Y:S01]  /*5fc0*/  FFMA R9, R35.reuse, R3, R9 ;  /* 0x0000000323097223 */ /* 0x040fe20000000009 */
[C---:B------:R-:W-:Y:S01]  /*5fd0*/  FFMA R10, R35.reuse, R16, R10 ;  /* 0x00000010230a7223 */ /* 0x040fe2000000000a */
[----:B------:R-:W-:Y:S01]  /*5fe0*/  FFMA R11, R35, R2, R15 ;  /* 0x00000002230b7223 */ /* 0x000fe2000000000f */
[----:B------:R-:W-:Y:S01]  /*5ff0*/  LOP3.LUT R2, R45, 0xffffe000, RZ, 0xc0, !PT ;  /* 0xffffe0002d027812 */ /* 0x000fe200078ec0ff */
[----:B------:R-:W-:Y:S01]  /*6000*/  FFMA R12, R35, R0, R12 ;  /* 0x00000000230c7223 */ /* 0x000fe2000000000c */
[----:B------:R-:W-:Y:S01]  /*6010*/  LOP3.LUT R3, R46, 0xffffe000, RZ, 0xc0, !PT ;  /* 0xffffe0002e037812 */ /* 0x000fe200078ec0ff */
[----:B------:R-:W-:Y:S01]  /*6020*/  FMUL R14, R33, R18 ;  /* 0x00000012210e7220 */ /* 0x000fe20000400000 */
[----:B------:R-:W-:Y:S01]  /*6030*/  LOP3.LUT R0, R47, 0xffffe000, RZ, 0xc0, !PT ;  /* 0xffffe0002f007812 */ /* 0x000fe200078ec0ff */
[----:B------:R-:W-:Y:S01]  /*6040*/  FMUL R19, R33, R19 ;  /* 0x0000001321137220 */ /* 0x000fe20000400000 */
[----:B------:R-:W-:Y:S01]  /*6050*/  F2FP.TF32.F32.PACK_B R7, R7 ;  /* 0x00000007ff07723e */ /* 0x000fe200024050ff */
[C---:B------:R-:W-:Y:S01]  /*6060*/  FFMA R13, R35.reuse, R2, R13 ;  /* 0x00000002230d7223 */ /* 0x040fe2000000000d */
[C---:B------:R-:W-:Y:S01]  /*6070*/  FFMA R14, R35.reuse, R3, R14 ;  /* 0x00000003230e7223 */ /* 0x040fe2000000000e */
[----:B------:R-:W-:Y:S01]  /*6080*/  FFMA R15, R35, R0, R19 ;  /* 0x00000000230f7223 */ /* 0x000fe20000000013 */
[----:B------:R-:W-:Y:S01]  /*6090*/  F2FP.TF32.F32.PACK_B R8, R8 ;  /* 0x00000008ff08723e */ /* 0x000fe200024050ff */
[----:B------:R1:W-:Y:S01]  /*60a0*/  STSM.16.M88.4 [R82+0x400], R4 ;  /* 0x0004000452007844 */ /* 0x0003e20000000200 */
[----:B------:R-:W-:Y:S02]  /*60b0*/  F2FP.TF32.F32.PACK_B R9, R9 ;  /* 0x00000009ff09723e */ /* 0x000fe400024050ff */
[----:B------:R-:W-:Y:S02]  /*60c0*/  F2FP.TF32.F32.PACK_B R10, R10 ;  /* 0x0000000aff0a723e */ /* 0x000fe400024050ff */
[----:B------:R-:W-:Y:S02]  /*60d0*/  F2FP.TF32.F32.PACK_B R11, R11 ;  /* 0x0000000bff0b723e */ /* 0x000fe400024050ff */
[----:B------:R-:W-:Y:S02]  /*60e0*/  F2FP.TF32.F32.PACK_B R12, R12 ;  /* 0x0000000cff0c723e */ /* 0x000fe400024050ff */
[----:B------:R-:W-:Y:S01]  /*60f0*/  F2FP.TF32.F32.PACK_B R13, R13 ;  /* 0x0000000dff0d723e */ /* 0x000fe200024050ff */
[----:B------:R1:W-:Y:S01]  /*6100*/  STSM.16.M88.4 [R85], R8 ;  /* 0x0000000855007844 */ /* 0x0003e20000000200 */
[----:B------:R-:W-:Y:S02]  /*6110*/  F2FP.TF32.F32.PACK_B R14, R14 ;  /* 0x0000000eff0e723e */ /* 0x000fe400024050ff */
[----:B------:R-:W-:Y:S05]  /*6120*/  F2FP.TF32.F32.PACK_B R15, R15 ;  /* 0x0000000fff0f723e */ /* 0x000fea00024050ff */
[----:B------:R1:W-:Y:S01]  /*6130*/  STSM.16.M88.4 [R86], R12 ;  /* 0x0000000c56007844 */ /* 0x0003e20000000200 */
[----:B------:R-:W-:Y:S01]  /*6140*/  @!PT LDS RZ, [RZ] ;  /* 0x00000000fffff984 */ /* 0x000fe20000000800 */
[----:B------:R-:W-:Y:S01]  /*6150*/  @!PT LDS RZ, [RZ] ;  /* 0x00000000fffff984 */ /* 0x000fe20000000800 */
[----:B------:R-:W-:Y:S01]  /*6160*/  @!PT LDS RZ, [RZ] ;  /* 0x00000000fffff984 */ /* 0x000fe20000000800 */
[----:B------:R-:W-:Y:S01]  /*6170*/  @!PT LDS RZ, [RZ] ;  /* 0x00000000fffff984 */ /* 0x000fe20000000800 */
[----:B------:R2:W-:Y:S07]  /*6180*/  MEMBAR.ALL.CTA ;  /* 0x0000000000007992 */ /* 0x0005ee0000008000 */
[----:B--2---:R-:W2:Y:S02]  /*6190*/  FENCE.VIEW.ASYNC.S ;  /* 0x00000000000073c6 */ /* 0x004ea40000000000 */
[----:B--2---:R-:W-:Y:S06]  /*61a0*/  BAR.SYNC.DEFER_BLOCKING 0x1, 0x80 ;  /* 0x0042000000007b1d */ /* 0x004fec0000010000 */
[----:B------:R-:W-:Y:S05]  /*61b0*/  @P0 BRA `(.L_x_99) ;  /* 0x0000000000280947 */ /* 0x000fea0003800000 */
[----:B------:R-:W-:Y:S02]  /*61c0*/  UIADD3 UR4, UPT, UPT, UR48, 0x400, URZ ;  /* 0x0000040030047890 */ /* 0x000fe4000fffe0ff */
[----:B------:R-:W-:Y:S01]  /*61d0*/  UIADD3 UR6, UP0, UPT, UR52, 0x680, URZ ;  /* 0x0000068034067890 */ /* 0x000fe2000ff1e0ff */
[----:B------:R-:W-:Y:S03]  /*61e0*/  UMOV UR43, UR36 ;  /* 0x00000024002b7c82 */ /* 0x000fe60008000000 */
[----:B------:R-:W-:Y:S01]  /*61f0*/  MOV R70, UR4 ;  /* 0x0000000400467c02 */ /* 0x000fe20008000f00 */
[----:B------:R-:W-:Y:S03]  /*6200*/  UIADD3.X UR7, UPT, UPT, URZ, UR53, URZ, UP0, !UPT ;  /* 0x00000035ff077290 */ /* 0x000fe600087fe4ff */
[----:B------:R-:W-:Y:S11]  /*6210*/  R2UR UR40, R70 ;  /* 0x00000000462872ca */ /* 0x000ff600000e0000 */
[----:B------:R-:W-:Y:S02]  /*6220*/  @!UPT UIADD3 URZ, UPT, UPT, URZ, URZ, URZ ;  /* 0x000000fffffff290 */ /* 0x000fe4000fffe0ff */
[----:B------:R2:W-:Y:S01]  /*6230*/  UTMASTG.3D [UR40], [UR6] ;  /* 0x00000028060073b5 */ /* 0x0005e20008010000 */
[----:B------:R0:W-:Y:S01]  /*6240*/  UTMACMDFLUSH ;  /* 0x00000000000079b7 */ /* 0x0001e20000000000 */
[----:B--2---:R-:W-:Y:S04]  /*6250*/  DEPBAR.LE SB0, 0x1 ;  /* 0x000080400000791a */ /* 0x004fe80000000000 */
.L_x_99:
[----:B------:R-:W-:Y:S05]  /*6260*/  BSYNC.RECONVERGENT B0 ;  /* 0x0000000000007941 */ /* 0x000fea0003800200 */
.L_x_98:
[----:B------:R-:W-:Y:S01]  /*6270*/  BAR.SYNC.DEFER_BLOCKING 0x1, 0x80 ;  /* 0x0042000000007b1d */ /* 0x000fe20000010000 */
[----:B------:R-:W-:Y:S01]  /*6280*/  ISETP.NE.AND P1, PT, R81, RZ, PT ;  /* 0x000000ff5100720c */ /* 0x000fe20003f25270 */
[----:B------:R-:W-:Y:S01]  /*6290*/  UISETP.NE.AND UP0, UPT, UR49, URZ, UPT ;  /* 0x000000ff3100728c */ /* 0x000fe2000bf05270 */
[----:B------:R-:W-:Y:S11]  /*62a0*/  LEA R2, R87, UR48, 0x3 ;  /* 0x0000003057027c11 */ /* 0x000ff6000f8e18ff */
[----:B------:R-:W-:Y:S01]  /*62b0*/  @P1 SHF.L.U32 R3, R74, 0x1f, RZ ;  /* 0x0000001f4a031819 */ /* 0x000fe200000006ff */
[----:B------:R-:W-:Y:S06]  /*62c0*/  BRA.U !UP0, `(.L_x_100) ;  /* 0x0000000108247547 */ /* 0x000fec000b800000 */
[----:B-1----:R-:W-:Y:S01]  /*62d0*/  IMAD.U32 R4, RZ, RZ, UR51 ;  /* 0x00000033ff047e24 */ /* 0x002fe2000f8e00ff */
[----:B------:R-:W-:Y:S01]  /*62e0*/  MOV R0, UR37 ;  /* 0x0000002500007c02 */ /* 0x000fe20008000f00 */
[----:B------:R-:W-:Y:S03]  /*62f0*/  UIADD3 UR51, UPT, UPT, UR51, 0x1, URZ ;  /* 0x0000000133337890 */ /* 0x000fe6000fffe0ff */
[----:B------:R-:W-:Y:S01]  /*6300*/  @P1 LEA R4, R4, UR48, 0x3 ;  /* 0x0000003004041c11 */ /* 0x000fe2000f8e18ff */
[----:B------:R-:W-:Y:S04]  /*6310*/  UISETP.NE.AND UP0, UPT, UR51, 0x4, UPT ;  /* 0x000000043300788c */ /* 0x000fe8000bf05270 */
[----:B------:R-:W-:Y:S01]  /*6320*/  @P1 VIADD R4, R4, 0x60 ;  /* 0x0000006004041836 */ /* 0x000fe20000000000 */
[----:B------:R-:W-:Y:S04]  /*6330*/  USEL UR51, UR51, URZ, UP0 ;  /* 0x000000ff33337287 */ /* 0x000fe80008000000 */
[----:B------:R-:W-:Y:S04]  /*6340*/  @P1 PRMT R0, R0, 0x654, R4 ;  /* 0x0000065400001816 */ /* 0x000fe80000000004 */
[----:B------:R2:W-:Y:S04]  /*6350*/  @P1 SYNCS.ARRIVE.TRANS64.RED.A1T0 RZ, [R0+URZ], RZ ;  /* 0x000000ff00ff19a7 */ /* 0x0005e800081004ff */
.L_x_100:
[----:B------:R-:W3:Y:S01]  /*6360*/  @P1 SYNCS.PHASECHK.TRANS64.TRYWAIT P0, [R2+URZ+0x40], R3 ;  /* 0x00004003020015a7 */ /* 0x000ee200080011ff */
[----:B------:R-:W-:Y:S01]  /*6370*/  BSSY B1, `(.L_x_101) ;  /* 0x0000017000017945 */ /* 0x000fe20003800000 */
[----:B---3--:R-:W-:Y:S03]  /*6380*/  @P1 SEL R89, RZ, 0x1, !P0 ;  /* 0x00000001ff591807 */ /* 0x008fe60004000000 */
[----:B------:R-:W-:Y:S05]  /*6390*/  @!P1 BRA `(.L_x_102) ;  /* 0x0000000000509947 */ /* 0x000fea0003800000 */
[----:B------:R-:W-:Y:S01]  /*63a0*/  ISETP.NE.AND P1, PT, R90, RZ, PT ;  /* 0x000000ff5a00720c */ /* 0x000fe20003f25270 */
[----:B------:R-:W-:Y:S01]  /*63b0*/  BSSY B0, `(.L_x_103) ;  /* 0x000000a000007945 */ /* 0x000fe20003800000 */
[----:B------:R-:W-:Y:S11]  /*63c0*/  ISETP.NE.AND P0, PT, R89, RZ, PT ;  /* 0x000000ff5900720c */ /* 0x000ff60003f05270 */
[----:B-1----:R-:W-:Y:S04]  /*63d0*/  @P1 IMAD R5, R87, 0x2000, R88 ;  /* 0x0000200057051824 */ /* 0x002fe800078e0258 */
[----:B------:R-:W-:Y:S05]  /*63e0*/  @P1 VIADD R4, R5, UR48 ;  /* 0x0000003005041c36 */ /* 0x000fea0008000000 */
[----:B------:R-:W-:Y:S01]  /*63f0*/  @P1 IADD3 R3, PT, PT, R91, R4, RZ ;  /* 0x000000045b031210 */ /* 0x000fe20007ffe0ff */
[----:B------:R-:W-:Y:S01]  /*6400*/  @P1 IMAD.IADD R4, R75, 0x1, R4 ;  /* 0x000000014b041824 */ /* 0x000fe200078e0204 */
[----:B------:R-:W-:Y:S06]  /*6410*/  @P0 BRA `(.L_x_104) ;  /* 0x00000000000c0947 */ /* 0x000fec0003800000 */
[----:B--2---:R-:W-:Y:S04]  /*6420*/  SHF.L.U32 R0, R74, 0x1f, RZ ;  /* 0x0000001f4a007819 */ /* 0x004fe800000006ff */
[----:B------:R-:W1:Y:S02]  /*6430*/  SYNCS.PHASECHK.TRANS64.TRYWAIT P0, [R2+URZ+0x40], R0 ;  /* 0x00004000020075a7 */ /* 0x000e6400080011ff */
[----:B-1----:R-:W-:Y:S05]  /*6440*/  @!P0 BRA `(.L_x_105) ;  /* 0x0000002800348947 */ /* 0x002fea0003800000 */
.L_x_104:
[----:B------:R-:W-:Y:S05]  /*6450*/  BSYNC B0 ;  /* 0x0000000000007941 */ /* 0x000fea0003800000 */
.L_x_103:
[----:B------:R-:W-:Y:S02]  /*6460*/  ISETP.NE.AND P0, PT, R90, RZ, PT ;  /* 0x000000ff5a00720c */ /* 0x000fe40003f05270 */
[----:B------:R-:W-:Y:S11]  /*6470*/  IADD3 R87, PT, PT, R87, 0x1, RZ ;  /* 0x0000000157577810 */ /* 0x000ff60007ffe0ff */
[----:B-12---:R-:W-:Y:S01]  /*6480*/  @P0 IMAD.IADD R0, R75, 0x1, R3 ;  /* 0x000000014b000824 */ /* 0x006fe200078e0203 */
[----:B------:R-:W-:Y:S05]  /*6490*/  @P0 WARPSYNC.ALL ;  /* 0x0000000000000948 */ /* 0x000fea0003800000 */
[----:B------:R3:W4:Y:S04]  /*64a0*/  @P0 LDSM.16.M88.4 R52, [R5+UR48+0x400] ;  /* 0x000400300534083b */ /* 0x0007280008000200 */
[----:B------:R3:W1:Y:S04]  /*64b0*/  @P0 LDSM.16.M88.4 R48, [R4+0x400] ;  /* 0x000400000430083b */ /* 0x0006680000000200 */
[----:B------:R3:W2:Y:S04]  /*64c0*/  @P0 LDSM.16.M88.4 R40, [R3+0x400] ;  /* 0x000400000328083b */ /* 0x0006a80000000200 */
[----:B------:R3:W1:Y:S02]  /*64d0*/  @P0 LDSM.16.M88.4 R44, [R0+0x400] ;  /* 0x00040000002c083b */ /* 0x0006640000000200 */
.L_x_102:
[----:B------:R-:W-:Y:S05]  /*64e0*/  BSYNC B1 ;  /* 0x0000000000017941 */ /* 0x000fea0003800000 */
.L_x_101:
[----:B--23--:R-:W-:Y:S05]  /*64f0*/  VIADD R0, R34, 0x20 ;  /* 0x0000002022007836 */ /* 0x00cfea0000000000 */
[----:B------:R-:W-:Y:S04]  /*6500*/  SHF.R.U32.HI R0, RZ, 0x15, R0 ;  /* 0x00000015ff007819 */ /* 0x000fe80000011600 */
[----:B------:R-:W-:Y:S11]  /*6510*/  LOP3.LUT P0, RZ, R0, 0x3, R69, 0x48, !PT ;  /* 0x0000000300ff7812 */ /* 0x000ff60007804845 */
[----:B------:R-:W-:Y:S02]  /*6520*/  @!UPT UIADD3 URZ, UPT, UPT, URZ, URZ, URZ ;  /* 0x000000fffffff290 */ /* 0x000fe4000fffe0ff */
[----:B------:R-:W-:Y:S05]  /*6530*/  @!P0 BRA `(.L_x_106) ;  /* 0x0000000000408947 */ /* 0x000fea0003800000 */
[----:B------:R-:W2:Y:S01]  /*6540*/  LDCU.64 UR8, c[0x4][0x70] ;  /* 0x01000e00ff0877ac */ /* 0x000ea20008000a00 */
[----:B------:R-:W-:Y:S01]  /*6550*/  MOV R3, 0x0 ;  /* 0x0000000000037802 */ /* 0x000fe20000000f00 */
[----:B-1----:R-:W-:Y:S02]  /*6560*/  HFMA2 R12, -RZ, RZ, 0, 5.9604644775390625e-08 ;  /* 0x00000001ff0c7431 */ /* 0x002fe400000001ff */
[----:B------:R-:W-:Y:S02]  /*6570*/  IMAD.MOV.U32 R8, RZ, RZ, 0x192 ;  /* 0x00000192ff087424 */ /* 0x000fe400078e00ff */
[----:B------:R-:W-:Y:S01]  /*6580*/  IMAD.MOV.U32 R13, RZ, RZ, RZ ;  /* 0x000000ffff0d7224 */ /* 0x000fe200078e00ff */
[----:B------:R-:W1:Y:S01]  /*6590*/  LDCU.64 UR6, c[0x4][0x78] ;  /* 0x01000f00ff0677ac */ /* 0x000e620008000a00 */
[----:B------:R-:W3:Y:S01]  /*65a0*/  LDC.64 R2, c[0x4][R3] ;  /* 0x0100000003027b82 */ /* 0x000ee20000000a00 */
[----:B------:R-:W5:Y:S01]  /*65b0*/  LDCU.64 UR4, c[0x4][0x10] ;  /* 0x01000200ff0477ac */ /* 0x000f620008000a00 */
[----:B--2---:R-:W-:Y:S01]  /*65c0*/  MOV R5, UR9 ;  /* 0x0000000900057c02 */ /* 0x004fe20008000f00 */
[----:B------:R-:W-:Y:S01]  /*65d0*/  IMAD.U32 R4, RZ, RZ, UR8 ;  /* 0x00000008ff047e24 */ /* 0x000fe2000f8e00ff */
[----:B-1----:R-:W-:Y:S01]  /*65e0*/  MOV R7, UR7 ;  /* 0x0000000700077c02 */ /* 0x002fe20008000f00 */
[----:B------:R-:W-:Y:S01]  /*65f0*/  IMAD.U32 R6, RZ, RZ, UR6 ;  /* 0x00000006ff067e24 */ /* 0x000fe2000f8e00ff */
[----:B-----5:R-:W-:Y:S01]  /*6600*/  MOV R11, UR5 ;  /* 0x00000005000b7c02 */ /* 0x020fe20008000f00 */
[----:B------:R-:W-:Y:S02]  /*6610*/  IMAD.U32 R10, RZ, RZ, UR4 ;  /* 0x00000004ff0a7e24 */ /* 0x000fe4000f8e00ff */
[----:B------:R-:W-:Y:S07]  /*6620*/  LEPC R20, `(.L_x_106) ;  /* 0x000000001014794e */ /* 0x000fee0000000000 */
[----:B---34-:R-:W-:Y:S05]  /*6630*/  CALL.ABS.NOINC R2 ;  /* 0x0000000002007343 */ /* 0x018fea0003c00000 */
.L_x_106:
[----:B------:R-:W-:Y:S01]  /*6640*/  ISETP.NE.AND P6, PT, R81, RZ, PT ;  /* 0x000000ff5100720c */ /* 0x000fe20003fc5270 */
[----:B------:R-:W-:Y:S05]  /*6650*/  WARPSYNC.ALL ;  /* 0x0000000000007948 */ /* 0x000fea0003800000 */
[----:B------:R-:W-:Y:S01]  /*6660*/  R2UR UR4, R34 ;  /* 0x00000000220472ca */ /* 0x000fe200000e0000 */
[----:B------:R-:W-:Y:S01]  /*6670*/  IMAD.U32 R0, RZ, RZ, UR51 ;  /* 0x00000033ff007e24 */ /* 0x000fe2000f8e00ff */
[----:B----4-:R-:W-:Y:S01]  /*6680*/  LOP3.LUT R20, R52, 0xffffe000, RZ, 0xc0, !PT ;  /* 0xffffe00034147812 */ /* 0x010fe200078ec0ff */
[----:B------:R-:W-:Y:S01]  /*6690*/  IMAD.U32 R21, RZ, RZ, UR37 ;  /* 0x00000025ff157e24 */ /* 0x000fe2000f8e00ff */
[----:B------:R-:W-:Y:S01]  /*66a0*/  ISETP.NE.AND P0, PT, R77, RZ, PT ;  /* 0x000000ff4d00720c */ /* 0x000fe20003f05270 */
[----:B------:R-:W-:Y:S02]  /*66b0*/  BSSY.RECONVERGENT B0, `(.L_x_107) ;  /* 0x000005b000007945 */ /* 0x000fe40003800200 */
[----:B------:R-:W-:Y:S05]  /*66c0*/  @P6 LEA R0, R0, UR48, 0x3 ;  /* 0x0000003000006c11 */ /* 0x000fea000f8e18ff */
[----:B------:R-:W-:Y:S01]  /*66d0*/  @P6 VIADD R0, R0, 0x60 ;  /* 0x0000006000006836 */ /* 0x000fe20000000000 */
[----:B-1----:R-:W1:Y:S04]  /*66e0*/  LDTM.16dp128bit.x8 R4, tmem[UR4+0x20] ;  /* 0x00002004000479ee */ /* 0x002e680008180000 */
[----:B------:R-:W-:Y:S01]  /*66f0*/  @P6 PRMT R21, R21, 0x654, R0 ;  /* 0x0000065415156816 */ /* 0x000fe20000000000 */
[C---:B-1----:R-:W-:Y:S01]  /*6700*/  FMUL R0, R33.reuse, R4 ;  /* 0x0000000421007220 */ /* 0x042fe20000400000 */
[C---:B------:R-:W-:Y:S01]  /*6710*/  FMUL R4, R33.reuse, R8 ;  /* 0x0000000821047220 */ /* 0x040fe20000400000 */
[C---:B------:R-:W-:Y:S01]  /*6720*/  FMUL R8, R33.reuse, R12 ;  /* 0x0000000c21087220 */ /* 0x040fe20000400000 */
[----:B------:R-:W-:Y:S01]  /*6730*/  FMUL R12, R33, R16 ;  /* 0x00000010210c7220 */ /* 0x000fe20000400000 */
[----:B------:R-:W-:Y:S01]  /*6740*/  LOP3.LUT R16, R53, 0xffffe000, RZ, 0xc0, !PT ;  /* 0xffffe00035107812 */ /* 0x000fe200078ec0ff */
[C---:B------:R-:W-:Y:S01]  /*6750*/  FMUL R2, R33.reuse, R5 ;  /* 0x0000000521027220 */ /* 0x040fe20000400000 */
[C---:B------:R-:W-:Y:S01]  /*6760*/  FMUL R3, R33.reuse, R6 ;  /* 0x0000000621037220 */ /* 0x040fe20000400000 */
[----:B------:R-:W-:Y:S01]  /*6770*/  FMUL R5, R33, R9 ;  /* 0x0000000921057220 */ /* 0x000fe20000400000 */
[----:B------:R-:W-:Y:S01]  /*6780*/  FFMA R36, R35, R20, R0 ;  /* 0x0000001423247223 */ /* 0x000fe20000000000 */
[----:B------:R-:W-:Y:S01]  /*6790*/  LOP3.LUT R0, R54, 0xffffe000, RZ, 0xc0, !PT ;  /* 0xffffe00036007812 */ /* 0x000fe200078ec0ff */
[C---:B------:R-:W-:Y:S01]  /*67a0*/  FMUL R6, R33.reuse, R10 ;  /* 0x0000000a21067220 */ /* 0x040fe20000400000 */
[C---:B------:R-:W-:Y:S01]  /*67b0*/  FMUL R9, R33.reuse, R13 ;  /* 0x0000000d21097220 */ /* 0x040fe20000400000 */
[C---:B------:R-:W-:Y:S01]  /*67c0*/  FMUL R10, R33.reuse, R14 ;  /* 0x0000000e210a7220 */ /* 0x040fe20000400000 */
[----:B------:R-:W-:Y:S01]  /*67d0*/  F2FP.TF32.F32.PACK_B R36, R36 ;  /* 0x00000024ff24723e */ /* 0x000fe200024050ff */
[----:B------:R-:W-:Y:S01]  /*67e0*/  FMUL R13, R33, R17 ;  /* 0x00000011210d7220 */ /* 0x000fe20000400000 */
[----:B------:R-:W-:Y:S01]  /*67f0*/  LOP3.LUT R17, R55, 0xffffe000, RZ, 0xc0, !PT ;  /* 0xffffe00037117812 */ /* 0x000fe200078ec0ff */
[----:B------:R-:W-:Y:S01]  /*6800*/  FMUL R14, R33, R18 ;  /* 0x00000012210e7220 */ /* 0x000fe20000400000 */
[----:B------:R-:W-:Y:S01]  /*6810*/  LOP3.LUT R18, R48, 0xffffe000, RZ, 0xc0, !PT ;  /* 0xffffe00030127812 */ /* 0x000fe200078ec0ff */
[----:B------:R-:W-:Y:S01]  /*6820*/  FFMA R37, R35, R16, R2 ;  /* 0x0000001023257223 */ /* 0x000fe20000000002 */
[----:B------:R-:W-:Y:S01]  /*6830*/  LOP3.LUT R2, R49, 0xffffe000, RZ, 0xc0, !PT ;  /* 0xffffe00031027812 */ /* 0x000fe200078ec0ff */
[----:B------:R-:W-:Y:S01]  /*6840*/  FMUL R7, R33, R7 ;  /* 0x0000000721077220 */ /* 0x000fe20000400000 */
[----:B------:R-:W-:Y:S01]  /*6850*/  LOP3.LUT R16, R41, 0xffffe000, RZ, 0xc0, !PT ;  /* 0xffffe00029107812 */ /* 0x000fe200078ec0ff */
[C---:B------:R-:W-:Y:S01]  /*6860*/  FFMA R38, R35.reuse, R0, R3 ;  /* 0x0000000023267223 */ /* 0x040fe20000000003 */
[----:B------:R-:W-:Y:S01]  /*6870*/  LOP3.LUT R0, R50, 0xffffe000, RZ, 0xc0, !PT ;  /* 0xffffe00032007812 */ /* 0x000fe200078ec0ff */
[C---:B------:R-:W-:Y:S01]  /*6880*/  FFMA R39, R35.reuse, R17, R7 ;  /* 0x0000001123277223 */ /* 0x040fe20000000007 */
[----:B------:R-:W-:Y:S01]  /*6890*/  LOP3.LUT R3, R40, 0xffffe000, RZ, 0xc0, !PT ;  /* 0xffffe00028037812 */ /* 0x000fe200078ec0ff */
[C---:B------:R-:W-:Y:S01]  /*68a0*/  FFMA R4, R35.reuse, R18, R4 ;  /* 0x0000001223047223 */ /* 0x040fe20000000004 */
[----:B------:R-:W-:Y:S01]  /*68b0*/  F2FP.TF32.F32.PACK_B R37, R37 ;  /* 0x00000025ff25723e */ /* 0x000fe200024050ff */
[----:B------:R-:W-:Y:S01]  /*68c0*/  FFMA R5, R35, R2, R5 ;  /* 0x0000000223057223 */ /* 0x000fe20000000005 */
[----:B------:R-:W-:Y:S01]  /*68d0*/  LOP3.LUT R2, R51, 0xffffe000, RZ, 0xc0, !PT ;  /* 0xffffe00033027812 */ /* 0x000fe200078ec0ff */
[----:B------:R-:W-:Y:S01]  /*68e0*/  FMUL R11, R33, R11 ;  /* 0x0000000b210b7220 */ /* 0x000fe20000400000 */
[----:B------:R-:W-:Y:S01]  /*68f0*/  F2FP.TF32.F32.PACK_B R38, R38 ;  /* 0x00000026ff26723e */ /* 0x000fe200024050ff */
[C---:B------:R-:W-:Y:S01]  /*6900*/  FFMA R6, R35.reuse, R0, R6 ;  /* 0x0000000023067223 */ /* 0x040fe20000000006 */
[----:B------:R-:W-:Y:S01]  /*6910*/  LOP3.LUT R0, R42, 0xffffe000, RZ, 0xc0, !PT ;  /* 0xffffe0002a007812 */ /* 0x000fe200078ec0ff */
[----:B------:R-:W-:Y:S01]  /*6920*/  FFMA R7, R35, R2, R11 ;  /* 0x0000000223077223 */ /* 0x000fe2000000000b */
[----:B------:R-:W-:Y:S01]  /*6930*/  LOP3.LUT R2, R43, 0xffffe000, RZ, 0xc0, !PT ;  /* 0xffffe0002b027812 */ /* 0x000fe200078ec0ff */
[----:B------:R-:W-:Y:S01]  /*6940*/  FFMA R8, R35, R3, R8 ;  /* 0x0000000323087223 */ /* 0x000fe20000000008 */
[----:B------:R-:W-:Y:S01]  /*6950*/  LOP3.LUT R3, R45, 0xffffe000, RZ, 0xc0, !PT ;  /* 0xffffe0002d037812 */ /* 0x000fe200078ec0ff */
[----:B------:R-:W-:Y:S01]  /*6960*/  FFMA R9, R35, R16, R9 ;  /* 0x0000001023097223 */ /* 0x000fe20000000009 */
[----:B------:R-:W-:Y:S01]  /*6970*/  F2FP.TF32.F32.PACK_B R39, R39 ;  /* 0x00000027ff27723e */ /* 0x000fe200024050ff */
[----:B------:R-:W-:Y:S01]  /*6980*/  FMUL R15, R33, R15 ;  /* 0x0000000f210f7220 */ /* 0x000fe20000400000 */
[----:B------:R-:W-:Y:S01]  /*6990*/  LOP3.LUT R16, R46, 0xffffe000, RZ, 0xc0, !PT ;  /* 0xffffe0002e107812 */ /* 0x000fe200078ec0ff */
[C---:B------:R-:W-:Y:S01]  /*69a0*/  FFMA R10, R35.reuse, R0, R10 ;  /* 0x00000000230a7223 */ /* 0x040fe2000000000a */
        /* <DEDUP_REMOVED lines=8> */
[----:B------:R-:W-:Y:S01]  /*6a30*/  F2FP.TF32.F32.PACK_B R6, R6 ;  /* 0x00000006ff06723e */ /* 0x000fe200024050ff */
[C---:B------:R-:W-:Y:S01]  /*6a40*/  FFMA R13, R35.reuse, R3, R13 ;  /* 0x00000003230d7223 */ /* 0x040fe2000000000d */
[----:B------:R-:W-:Y:S01]  /*6a50*/  F2FP.TF32.F32.PACK_B R7, R7 ;  /* 0x00000007ff07723e */ /* 0x000fe200024050ff */
[C---:B------:R-:W-:Y:S01]  /*6a60*/  FFMA R14, R35.reuse, R16, R14 ;  /* 0x00000010230e7223 */ /* 0x040fe2000000000e */
[----:B------:R-:W-:Y:S01]  /*6a70*/  FFMA R15, R35, R2, R19 ;  /* 0x00000002230f7223 */ /* 0x000fe20000000013 */
[----:B------:R-:W-:Y:S02]  /*6a80*/  F2FP.TF32.F32.PACK_B R8, R8 ;  /* 0x00000008ff08723e */ /* 0x000fe400024050ff */
[----:B------:R1:W-:Y:S01]  /*6a90*/  STSM.16.M88.4 [R82+0x2400], R4 ;  /* 0x0024000452007844 */ /* 0x0003e20000000200 */
[----:B------:R-:W-:Y:S02]  /*6aa0*/  F2FP.TF32.F32.PACK_B R9, R9 ;  /* 0x00000009ff09723e */ /* 0x000fe400024050ff */
[----:B------:R-:W-:Y:S02]  /*6ab0*/  F2FP.TF32.F32.PACK_B R10, R10 ;  /* 0x0000000aff0a723e */ /* 0x000fe400024050ff */
[----:B------:R-:W-:Y:S02]  /*6ac0*/  F2FP.TF32.F32.PACK_B R11, R11 ;  /* 0x0000000bff0b723e */ /* 0x000fe400024050ff */
[----:B------:R-:W-:Y:S02]  /*6ad0*/  F2FP.TF32.F32.PACK_B R12, R12 ;  /* 0x0000000cff0c723e */ /* 0x000fe400024050ff */
[----:B------:R-:W-:Y:S01]  /*6ae0*/  F2FP.TF32.F32.PACK_B R13, R13 ;  /* 0x0000000dff0d723e */ /* 0x000fe200024050ff */
[----:B------:R1:W-:Y:S01]  /*6af0*/  STSM.16.M88.4 [R85+0x2000], R8 ;  /* 0x0020000855007844 */ /* 0x0003e20000000200 */
[----:B------:R-:W-:Y:S02]  /*6b00*/  F2FP.TF32.F32.PACK_B R14, R14 ;  /* 0x0000000eff0e723e */ /* 0x000fe400024050ff */
[----:B------:R-:W-:Y:S02]  /*6b10*/  F2FP.TF32.F32.PACK_B R15, R15 ;  /* 0x0000000fff0f723e */ /* 0x000fe400024050ff */
[----:B------:R-:W-:Y:S02]  /*6b20*/  LEA R0, R87, UR48, 0x3 ;  /* 0x0000003057007c11 */ /* 0x000fe4000f8e18ff */
[----:B------:R-:W-:Y:S01]  /*6b30*/  @P6 SHF.L.U32 R2, R74, 0x1f, RZ ;  /* 0x0000001f4a026819 */ /* 0x000fe200000006ff */
[----:B------:R1:W-:Y:S01]  /*6b40*/  STSM.16.M88.4 [R86+0x2000], R12 ;  /* 0x0020000c56007844 */ /* 0x0003e20000000200 */
        /* <DEDUP_REMOVED lines=8> */
[----:B------:R-:W-:Y:S02]  /*6bd0*/  UIADD3 UR8, UP0, UPT, UR52, 0x680, URZ ;  /* 0x0000068034087890 */ /* 0x000fe4000ff1e0ff */
[----:B------:R-:W-:Y:S02]  /*6be0*/  UIADD3 UR5, UPT, UPT, UR41, 0x20, URZ ;  /* 0x0000002029057890 */ /* 0x000fe4000fffe0ff */
[----:B------:R-:W-:Y:S02]  /*6bf0*/  UIADD3 UR4, UPT, UPT, UR48, 0x2400, URZ ;  /* 0x0000240030047890 */ /* 0x000fe4000fffe0ff */
[----:B------:R-:W-:Y:S01]  /*6c00*/  UIADD3.X UR9, UPT, UPT, URZ, UR53, URZ, UP0, !UPT ;  /* 0x00000035ff097290 */ /* 0x000fe200087fe4ff */
[----:B------:R-:W-:Y:S01]  /*6c10*/  UMOV UR6, UR42 ;  /* 0x0000002a00067c82 */ /* 0x000fe20008000000 */
[----:B------:R-:W-:Y:S07]  /*6c20*/  UMOV UR7, UR36 ;  /* 0x0000002400077c82 */ /* 0x000fee0008000000 */
[----:B------:R2:W-:Y:S01]  /*6c30*/  UTMASTG.3D [UR4], [UR8] ;  /* 0x00000004080073b5 */ /* 0x0005e20008010000 */
[----:B------:R0:W-:Y:S01]  /*6c40*/  UTMACMDFLUSH ;  /* 0x00000000000079b7 */ /* 0x0001e20000000000 */
[----:B--2---:R-:W-:Y:S04]  /*6c50*/  DEPBAR.LE SB0, 0x1 ;  /* 0x000080400000791a */ /* 0x004fe80000000000 */
.L_x_108:
[----:B------:R-:W-:Y:S05]  /*6c60*/  BSYNC.RECONVERGENT B0 ;  /* 0x0000000000007941 */ /* 0x000fea0003800200 */
.L_x_107:
[----:B------:R-:W-:Y:S01]  /*6c70*/  BAR.SYNC.DEFER_BLOCKING 0x1, 0x80 ;  /* 0x0042000000007b1d */ /* 0x000fe20000010000 */
[----:B------:R-:W-:Y:S04]  /*6c80*/  UIADD3 UR40, UPT, UPT, UR51, 0x1, URZ ;  /* 0x0000000133287890 */ /* 0x000fe8000fffe0ff */
[----:B------:R-:W-:Y:S04]  /*6c90*/  UISETP.NE.AND UP0, UPT, UR40, 0x4, UPT ;  /* 0x000000042800788c */ /* 0x000fe8000bf05270 */
[----:B------:R-:W-:Y:S01]  /*6ca0*/  USEL UR40, UR40, URZ, UP0 ;  /* 0x000000ff28287287 */ /* 0x000fe20008000000 */
[----:B------:R2:W-:Y:S01]  /*6cb0*/  @P6 SYNCS.ARRIVE.TRANS64.RED.A1T0 RZ, [R21+URZ], RZ ;  /* 0x000000ff15ff69a7 */ /* 0x0005e200081004ff */
[----:B------:R-:W-:Y:S01]  /*6cc0*/  BSSY B1, `(.L_x_109) ;  /* 0x0000018000017945 */ /* 0x000fe20003800000 */
[----:B------:R-:W3:Y:S02]  /*6cd0*/  @P6 SYNCS.PHASECHK.TRANS64.TRYWAIT P0, [R0+URZ+0x40], R2 ;  /* 0x00004002000065a7 */ /* 0x000ee400080011ff */
[----:B---3--:R-:W-:Y:S01]  /*6ce0*/  @P6 SEL R89, RZ, 0x1, !P0 ;  /* 0x00000001ff596807 */ /* 0x008fe20004000000 */
[----:B--2---:R-:W-:Y:S06]  /*6cf0*/  @!P6 BRA `(.L_x_110) ;  /* 0x000000000050e947 */ /* 0x004fec0003800000 */
        /* <DEDUP_REMOVED lines=8> */
[----:B------:R-:W-:Y:S04]  /*6d80*/  SHF.L.U32 R5, R74, 0x1f, RZ ;  /* 0x0000001f4a057819 */ /* 0x000fe800000006ff */
[----:B------:R-:W1:Y:S02]  /*6d90*/  SYNCS.PHASECHK.TRANS64.TRYWAIT P0, [R0+URZ+0x40], R5 ;  /* 0x00004005000075a7 */ /* 0x000e6400080011ff */
[----:B-1----:R-:W-:Y:S05]  /*6da0*/  @!P0 BRA `(.L_x_113) ;  /* 0x0000001c00f08947 */ /* 0x002fea0003800000 */
.L_x_112:
[----:B------:R-:W-:Y:S05]  /*6db0*/  BSYNC B0 ;  /* 0x0000000000007941 */ /* 0x000fea0003800000 */
.L_x_111:
[----:B------:R-:W-:Y:S02]  /*6dc0*/  ISETP.NE.AND P0, PT, R90, RZ, PT ;  /* 0x000000ff5a00720c */ /* 0x000fe40003f05270 */
[----:B------:R-:W-:Y:S11]  /*6dd0*/  IADD3 R87, PT, PT, R87, 0x1, RZ ;  /* 0x0000000157577810 */ /* 0x000ff60007ffe0ff */
[----:B-1----:R-:W-:Y:S01]  /*6de0*/  @P0 IMAD.IADD R0, R75, 0x1, R2 ;  /* 0x000000014b000824 */ /* 0x002fe200078e0202 */
[----:B------:R-:W-:Y:S05]  /*6df0*/  @P0 WARPSYNC.ALL ;  /* 0x0000000000000948 */ /* 0x000fea0003800000 */
[----:B------:R2:W3:Y:S04]  /*6e00*/  @P0 LDSM.16.M88.4 R52, [R4+UR48+0x400] ;  /* 0x000400300434083b */ /* 0x0004e80008000200 */
[----:B------:R2:W4:Y:S04]  /*6e10*/  @P0 LDSM.16.M88.4 R48, [R3+0x400] ;  /* 0x000400000330083b */ /* 0x0005280000000200 */
[----:B------:R2:W1:Y:S04]  /*6e20*/  @P0 LDSM.16.M88.4 R40, [R2+0x400] ;  /* 0x000400000228083b */ /* 0x0004680000000200 */
[----:B------:R2:W1:Y:S02]  /*6e30*/  @P0 LDSM.16.M88.4 R44, [R0+0x400] ;  /* 0x00040000002c083b */ /* 0x0004640000000200 */
.L_x_110:
[----:B------:R-:W-:Y:S05]  /*6e40*/  BSYNC B1 ;  /* 0x0000000000017941 */ /* 0x000fea0003800000 */
.L_x_109:
[----:B--2---:R-:W-:Y:S05]  /*6e50*/  VIADD R0, R34, 0x40 ;  /* 0x0000004022007836 */ /* 0x004fea0000000000 */
        /* <DEDUP_REMOVED lines=20> */
.L_x_114:
[----:B------:R-:W-:Y:S01]  /*6fa0*/  ISETP.NE.AND P6, PT, R81, RZ, PT ;  /* 0x000000ff5100720c */ /* 0x000fe20003fc5270 */
[----:B------:R-:W-:Y:S05]  /*6fb0*/  WARPSYNC.ALL ;  /* 0x0000000000007948 */ /* 0x000fea0003800000 */
[----:B------:R-:W-:Y:S01]  /*6fc0*/  R2UR UR4, R34 ;  /* 0x00000000220472ca */ /* 0x000fe200000e0000 */
[----:B------:R-:W-:Y:S01]  /*6fd0*/  IMAD.U32 R0, RZ, RZ, UR40 ;  /* 0x00000028ff007e24 */ /* 0x000fe2000f8e00ff */
[----:B---3--:R-:W-:Y:S01]  /*6fe0*/  LOP3.LUT R20, R52, 0xffffe000, RZ, 0xc0, !PT ;  /* 0xffffe00034147812 */ /* 0x008fe200078ec0ff */
        /* <DEDUP_REMOVED lines=24> */
[----:B----4-:R-:W-:Y:S01]  /*7170*/  LOP3.LUT R18, R48, 0xffffe000, RZ, 0xc0, !PT ;  /* 0xffffe00030127812 */ /* 0x010fe200078ec0ff */
        /* <DEDUP_REMOVED lines=68> */
.L_x_116:
[----:B------:R-:W-:Y:S05]  /*75c0*/  BSYNC.RECONVERGENT B0 ;  /* 0x0000000000007941 */ /* 0x000fea0003800200 */
.L_x_115:
        /* <DEDUP_REMOVED lines=12> */
[----:B------:R-:W-:Y:S04]  /*7690*/  @P1 IMAD R87, R87, 0x2000, R88 ;  /* 0x0000200057571824 */ /* 0x000fe800078e0258 */
[----:B------:R-:W-:Y:S05]  /*76a0*/  @P1 VIADD R3, R87, UR48 ;  /* 0x0000003057031c36 */ /* 0x000fea0008000000 */
[----:B------:R-:W-:Y:S01]  /*76b0*/  @P1 IADD3 R91, PT, PT, R91, R3, RZ ;  /* 0x000000035b5b1210 */ /* 0x000fe20007ffe0ff */
[----:B------:R-:W-:Y:S01]  /*76c0*/  @P1 IMAD.IADD R3, R75, 0x1, R3 ;  /* 0x000000014b031824 */ /* 0x000fe200078e0203 */
[----:B------:R-:W-:Y:S06]  /*76d0*/  @P0 BRA `(.L_x_120) ;  /* 0x00000000000c0947 */ /* 0x000fec0003800000 */
[----:B------:R-:W-:Y:S04]  /*76e0*/  SHF.L.U32 R0, R74, 0x1f, RZ ;  /* 0x0000001f4a007819 */ /* 0x000fe800000006ff */
[----:B------:R-:W2:Y:S02]  /*76f0*/  SYNCS.PHASECHK.TRANS64.TRYWAIT P0, [R2+URZ+0x40], R0 ;  /* 0x00004000020075a7 */ /* 0x000ea400080011ff */
[----:B--2---:R-:W-:Y:S05]  /*7700*/  @!P0 BRA `(.L_x_121) ;  /* 0x0000001400ac8947 */ /* 0x004fea0003800000 */
.L_x_120:
[----:B------:R-:W-:Y:S05]  /*7710*/  BSYNC B0 ;  /* 0x0000000000007941 */ /* 0x000fea0003800000 */
.L_x_119:
[----:B------:R-:W-:Y:S11]  /*7720*/  ISETP.NE.AND P0, PT, R90, RZ, PT ;  /* 0x000000ff5a00720c */ /* 0x000ff60003f05270 */
[----:B------:R-:W-:Y:S02]  /*7730*/  @!UPT UIADD3 URZ, UPT, UPT, URZ, URZ, URZ ;  /* 0x000000fffffff290 */ /* 0x000fe4000fffe0ff */
[----:B--2---:R-:W-:Y:S01]  /*7740*/  @P0 IADD3 R0, PT, PT, R75, R91, RZ ;  /* 0x0000005b4b000210 */ /* 0x004fe20007ffe0ff */
[----:B------:R-:W-:Y:S05]  /*7750*/  @P0 WARPSYNC.ALL ;  /* 0x0000000000000948 */ /* 0x000fea0003800000 */
[----:B------:R2:W3:Y:S04]  /*7760*/  @P0 LDSM.16.M88.4 R52, [R87+UR48+0x400] ;  /* 0x000400305734083b */ /* 0x0004e80008000200 */
[----:B------:R2:W4:Y:S04]  /*7770*/  @P0 LDSM.16.M88.4 R48, [R3+0x400] ;  /* 0x000400000330083b */ /* 0x0005280000000200 */
[----:B------:R2:W1:Y:S04]  /*7780*/  @P0 LDSM.16.M88.4 R40, [R91+0x400] ;  /* 0x000400005b28083b */ /* 0x0004680000000200 */
[----:B------:R2:W1:Y:S02]  /*7790*/  @P0 LDSM.16.M88.4 R44, [R0+0x400] ;  /* 0x00040000002c083b */ /* 0x0004640000000200 */
.L_x_118:
[----:B------:R-:W-:Y:S05]  /*77a0*/  BSYNC B1 ;  /* 0x0000000000017941 */ /* 0x000fea0003800000 */
.L_x_117:
        /* <DEDUP_REMOVED lines=21> */
.L_x_122:
[----:B------:R-:W-:Y:S01]  /*7900*/  ISETP.NE.AND P0, PT, R77, RZ, PT ;  /* 0x000000ff4d00720c */ /* 0x000fe20003f05270 */
[----:B------:R-:W-:Y:S05]  /*7910*/  WARPSYNC.ALL ;  /* 0x0000000000007948 */ /* 0x000fea0003800000 */
[----:B------:R-:W-:Y:S01]  /*7920*/  R2UR UR4, R34 ;  /* 0x00000000220472ca */ /* 0x000fe200000e0000 */
[----:B------:R-:W-:Y:S01]  /*7930*/  BSSY.RECONVERGENT B0, `(.L_x_123) ;  /* 0x000005c000007945 */ /* 0x000fe20003800200 */
[----:B------:R-:W-:Y:S02]  /*7940*/  R2UR UR5, R84 ;  /* 0x00000000540572ca */ /* 0x000fe400000e0000 */
[----:B---3--:R-:W-:Y:S02]  /*7950*/  LOP3.LUT R0, R52, 0xffffe000, RZ, 0xc0, !PT ;  /* 0xffffe00034007812 */ /* 0x008fe400078ec0ff */
[----:B------:R-:W-:Y:S02]  /*7960*/  LOP3.LUT R2, R53, 0xffffe000, RZ, 0xc0, !PT ;  /* 0xffffe00035027812 */ /* 0x000fe400078ec0ff */
[----:B------:R-:W-:Y:S02]  /*7970*/  LOP3.LUT R3, R54, 0xffffe000, RZ, 0xc0, !PT ;  /* 0xffffe00036037812 */ /* 0x000fe400078ec0ff */
[----:B------:R-:W-:Y:S02]  /*7980*/  LOP3.LUT R20, R55, 0xffffe000, RZ, 0xc0, !PT ;  /* 0xffffe00037147812 */ /* 0x000fe400078ec0ff */
[----:B----4-:R-:W-:Y:S01]  /*7990*/  LOP3.LUT R21, R48, 0xffffe000, RZ, 0xc0, !PT ;  /* 0xffffe00030157812 */ /* 0x010fe200078ec0ff */
[----:B-1----:R-:W1:Y:S01]  /*79a0*/  LDTM.16dp128bit.x8 R4, tmem[UR4+0x60] ;  /* 0x00006004000479ee */ /* 0x002e620008180000 */
[----:B------:R-:W-:Y:S01]  /*79b0*/  LOP3.LUT R34, R49, 0xffffe000, RZ, 0xc0, !PT ;  /* 0xffffe00031227812 */ /* 0x000fe200078ec0ff */
[----:B------:R-:W-:Y:S01]  /*79c0*/  UIADD3 UR5, UPT, UPT, UR5, 0xd0, URZ ;  /* 0x000000d005057890 */ /* 0x000fe2000fffe0ff */
[----:B------:R-:W-:Y:S01]  /*79d0*/  LOP3.LUT R36, R50, 0xffffe000, RZ, 0xc0, !PT ;  /* 0xffffe00032247812 */ /* 0x000fe200078ec0ff */
[----:B------:R-:W-:Y:S01]  /*79e0*/  NOP ;  /* 0x0000000000007918 */ /* 0x000fe20000000000 */
[----:B------:R-:W-:Y:S01]  /*79f0*/  LOP3.LUT R37, R51, 0xffffe000, RZ, 0xc0, !PT ;  /* 0xffffe00033257812 */ /* 0x000fe200078ec0ff */
[----:B------:R-:W-:Y:S01]  /*7a00*/  UPRMT UR5, UR37, 0x654, UR5 ;  /* 0x0000065425057896 */ /* 0x000fe20008000005 */
[----:B------:R-:W-:Y:S02]  /*7a10*/  LOP3.LUT R38, R40, 0xffffe000, RZ, 0xc0, !PT ;  /* 0xffffe00028267812 */ /* 0x000fe400078ec0ff */
[----:B------:R-:W-:Y:S02]  /*7a20*/  LOP3.LUT R39, R41, 0xffffe000, RZ, 0xc0, !PT ;  /* 0xffffe00029277812 */ /* 0x000fe400078ec0ff */
[----:B------:R-:W-:Y:S02]  /*7a30*/  LOP3.LUT R40, R42, 0xffffe000, RZ, 0xc0, !PT ;  /* 0xffffe0002a287812 */ /* 0x000fe400078ec0ff */
[----:B------:R-:W-:Y:S02]  /*7a40*/  LOP3.LUT R41, R43, 0xffffe000, RZ, 0xc0, !PT ;  /* 0xffffe0002b297812 */ /* 0x000fe400078ec0ff */
[----:B------:R-:W-:Y:S01]  /*7a50*/  LOP3.LUT R42, R44, 0xffffe000, RZ, 0xc0, !PT ;  /* 0xffffe0002c2a7812 */ /* 0x000fe200078ec0ff */
[----:B-1----:R-:W-:Y:S01]  /*7a60*/  SYNCS.ARRIVE.TRANS64.RED.A1T0 RZ, [UR5], RZ ;  /* 0x000000ffffff79a7 */ /* 0x002fe20008100405 */
[----:B------:R-:W-:Y:S02]  /*7a70*/  LOP3.LUT R43, R45, 0xffffe000, RZ, 0xc0, !PT ;  /* 0xffffe0002d2b7812 */ /* 0x000fe400078ec0ff */
[----:B------:R-:W-:Y:S02]  /*7a80*/  LOP3.LUT R44, R46, 0xffffe000, RZ, 0xc0, !PT ;  /* 0xffffe0002e2c7812 */ /* 0x000fe400078ec0ff */
[----:B------:R-:W-:Y:S01]  /*7a90*/  LOP3.LUT R45, R47, 0xffffe000, RZ, 0xc0, !PT ;  /* 0xffffe0002f2d7812 */ /* 0x000fe200078ec0ff */
[C---:B------:R-:W-:Y:S01]  /*7aa0*/  FMUL R4, R33.reuse, R4 ;  /* 0x0000000421047220 */ /* 0x040fe20000400000 */
[C---:B------:R-:W-:Y:S01]  /*7ab0*/  FMUL R5, R33.reuse, R5 ;  /* 0x0000000521057220 */ /* 0x040fe20000400000 */
[C---:B------:R-:W-:Y:S01]  /*7ac0*/  FMUL R6, R33.reuse, R6 ;  /* 0x0000000621067220 */ /* 0x040fe20000400000 */
[----:B------:R-:W-:Y:S01]  /*7ad0*/  FMUL R7, R33, R7 ;  /* 0x0000000721077220 */ /* 0x000fe20000400000 */
[----:B------:R-:W-:Y:S01]  /*7ae0*/  FFMA R4, R35, R0, R4 ;  /* 0x0000000023047223 */ /* 0x000fe20000000004 */
[----:B------:R-:W-:Y:S01]  /*7af0*/  FMUL R8, R33, R8 ;  /* 0x0000000821087220 */ /* 0x000fe20000400000 */
[----:B------:R-:W-:Y:S01]  /*7b00*/  FFMA R5, R35, R2, R5 ;  /* 0x0000000223057223 */ /* 0x000fe20000000005 */
[----:B------:R-:W-:Y:S01]  /*7b10*/  FMUL R9, R33, R9 ;  /* 0x0000000921097220 */ /* 0x000fe20000400000 */
[----:B------:R-:W-:Y:S01]  /*7b20*/  FFMA R6, R35, R3, R6 ;  /* 0x0000000323067223 */ /* 0x000fe20000000006 */
[----:B------:R-:W-:Y:S01]  /*7b30*/  F2FP.TF32.F32.PACK_B R4, R4 ;  /* 0x00000004ff04723e */ /* 0x000fe200024050ff */
[----:B------:R-:W-:Y:S01]  /*7b40*/  FMUL R10, R33, R10 ;  /* 0x0000000a210a7220 */ /* 0x000fe20000400000 */
[----:B------:R-:W-:Y:S01]  /*7b50*/  F2FP.TF32.F32.PACK_B R5, R5 ;  /* 0x00000005ff05723e */ /* 0x000fe200024050ff */
[----:B------:R-:W-:Y:S01]  /*7b60*/  FFMA R7, R35, R20, R7 ;  /* 0x0000001423077223 */ /* 0x000fe20000000007 */
[----:B------:R-:W-:Y:S01]  /*7b70*/  FMUL R11, R33, R11 ;  /* 0x0000000b210b7220 */ /* 0x000fe20000400000 */
        /* <DEDUP_REMOVED lines=8> */
[----:B------:R-:W-:Y:S01]  /*7c00*/  F2FP.TF32.F32.PACK_B R6, R6 ;  /* 0x00000006ff06723e */ /* 0x000fe200024050ff */
[----:B------:R-:W-:Y:S01]  /*7c10*/  FFMA R12, R35, R38, R12 ;  /* 0x00000026230c7223 */ /* 0x000fe2000000000c */
[----:B------:R-:W-:Y:S01]  /*7c20*/  F2FP.TF32.F32.PACK_B R7, R7 ;  /* 0x00000007ff07723e */ /* 0x000fe200024050ff */
[----:B------:R-:W-:Y:S01]  /*7c30*/  FMUL R16, R33, R16 ;  /* 0x0000001021107220 */ /* 0x000fe20000400000 */
[----:B------:R-:W-:Y:S01]  /*7c40*/  FFMA R13, R35, R39, R13 ;  /* 0x00000027230d7223 */ /* 0x000fe2000000000d */
[----:B------:R-:W-:Y:S01]  /*7c50*/  FMUL R17, R33, R17 ;  /* 0x0000001121117220 */ /* 0x000fe20000400000 */
[----:B------:R-:W-:Y:S01]  /*7c60*/  FFMA R14, R35, R40, R14 ;  /* 0x00000028230e7223 */ /* 0x000fe2000000000e */
[----:B------:R1:W-:Y:S01]  /*7c70*/  STSM.16.M88.4 [R83+0x6400], R4 ;  /* 0x0064000453007844 */ /* 0x0003e20000000200 */
[----:B------:R-:W-:Y:S01]  /*7c80*/  FMUL R18, R33, R18 ;  /* 0x0000001221127220 */ /* 0x000fe20000400000 */
[----:B------:R-:W-:Y:S01]  /*7c90*/  FFMA R15, R35, R41, R15 ;  /* 0x00000029230f7223 */ /* 0x000fe2000000000f */
[----:B------:R-:W-:Y:S01]  /*7ca0*/  FMUL R19, R33, R19 ;  /* 0x0000001321137220 */ /* 0x000fe20000400000 */
[----:B------:R-:W-:Y:S01]  /*7cb0*/  F2FP.TF32.F32.PACK_B R8, R8 ;  /* 0x00000008ff08723e */ /* 0x000fe200024050ff */
[C---:B------:R-:W-:Y:S01]  /*7cc0*/  FFMA R16, R35.reuse, R42, R16 ;  /* 0x0000002a23107223 */ /* 0x040fe20000000010 */
[----:B------:R-:W-:Y:S01]  /*7cd0*/  F2FP.TF32.F32.PACK_B R9, R9 ;  /* 0x00000009ff09723e */ /* 0x000fe200024050ff */
[C---:B------:R-:W-:Y:S01]  /*7ce0*/  FFMA R17, R35.reuse, R43, R17 ;  /* 0x0000002b23117223 */ /* 0x040fe20000000011 */
[----:B------:R-:W-:Y:S01]  /*7cf0*/  F2FP.TF32.F32.PACK_B R10, R10 ;  /* 0x0000000aff0a723e */ /* 0x000fe200024050ff */
[C---:B------:R-:W-:Y:S01]  /*7d00*/  FFMA R18, R35.reuse, R44, R18 ;  /* 0x0000002c23127223 */ /* 0x040fe20000000012 */
[----:B------:R-:W-:Y:S01]  /*7d10*/  F2FP.TF32.F32.PACK_B R11, R11 ;  /* 0x0000000bff0b723e */ /* 0x000fe200024050ff */
[----:B------:R-:W-:Y:S01]  /*7d20*/  FFMA R19, R35, R45, R19 ;  /* 0x0000002d23137223 */ /* 0x000fe20000000013 */
[----:B------:R-:W-:Y:S02]  /*7d30*/  F2FP.TF32.F32.PACK_B R12, R12 ;  /* 0x0000000cff0c723e */ /* 0x000fe400024050ff */
[----:B------:R-:W-:Y:S01]  /*7d40*/  F2FP.TF32.F32.PACK_B R13, R13 ;  /* 0x0000000dff0d723e */ /* 0x000fe200024050ff */
[----:B------:R1:W-:Y:S01]  /*7d50*/  STSM.16.M88.4 [R82+0x6400], R8 ;  /* 0x0064000852007844 */ /* 0x0003e20000000200 */
[----:B------:R-:W-:Y:S02]  /*7d60*/  F2FP.TF32.F32.PACK_B R14, R14 ;  /* 0x0000000eff0e723e */ /* 0x000fe400024050ff */
[----:B------:R-:W-:Y:S02]  /*7d70*/  F2FP.TF32.F32.PACK_B R15, R15 ;  /* 0x0000000fff0f723e */ /* 0x000fe400024050ff */
[----:B------:R-:W-:Y:S02]  /*7d80*/  F2FP.TF32.F32.PACK_B R16, R16 ;  /* 0x00000010ff10723e */ /* 0x000fe400024050ff */
[----:B------:R-:W-:Y:S01]  /*7d90*/  F2FP.TF32.F32.PACK_B R17, R17 ;  /* 0x00000011ff11723e */ /* 0x000fe200024050ff */
[----:B------:R1:W-:Y:S01]  /*7da0*/  STSM.16.M88.4 [R85+0x6000], R12 ;  /* 0x0060000c55007844 */ /* 0x0003e20000000200 */
[----:B------:R-:W-:Y:S02]  /*7db0*/  F2FP.TF32.F32.PACK_B R18, R18 ;  /* 0x00000012ff12723e */ /* 0x000fe400024050ff */
[----:B------:R-:W-:Y:S05]  /*7dc0*/  F2FP.TF32.F32.PACK_B R19, R19 ;  /* 0x00000013ff13723e */ /* 0x000fea00024050ff */
        /* <DEDUP_REMOVED lines=18> */
.L_x_124:
[----:B------:R-:W-:Y:S05]  /*7ef0*/  BSYNC.RECONVERGENT B0 ;  /* 0x0000000000007941 */ /* 0x000fea0003800200 */
.L_x_123:
[----:B------:R-:W-:Y:S01]  /*7f00*/  BAR.SYNC.DEFER_BLOCKING 0x1, 0x80 ;  /* 0x0042000000007b1d */ /* 0x000fe20000010000 */
[----:B------:R-:W-:Y:S01]  /*7f10*/  UISETP.NE.AND UP0, UPT, UR49, -0x4, UPT ;  /* 0xfffffffc3100788c */ /* 0x000fe2000bf05270 */
[----:B------:R-:W-:Y:S08]  /*7f20*/  IADD3 R31, PT, PT, R31, 0x1, RZ ;  /* 0x000000011f1f7810 */ /* 0x000ff00007ffe0ff */
[----:B------:R-:W-:Y:S05]  /*7f30*/  BRA.U !UP0, `(.L_x_125) ;  /* 0x0000000108287547 */ /* 0x000fea000b800000 */
[----:B------:R-:W-:Y:S01]  /*7f40*/  ISETP.NE.AND P0, PT, R81, RZ, PT ;  /* 0x000000ff5100720c */ /* 0x000fe20003f05270 */
[----:B------:R-:W-:Y:S01]  /*7f50*/  IMAD.U32 R2, RZ, RZ, UR51 ;  /* 0x00000033ff027e24 */ /* 0x000fe2000f8e00ff */
[----:B------:R-:W-:Y:S01]  /*7f60*/  UIADD3 UR51, UPT, UPT, UR51, 0x1, URZ ;  /* 0x0000000133337890 */ /* 0x000fe2000fffe0ff */
[----:B------:R-:W-:Y:S03]  /*7f70*/  IMAD.U32 R0, RZ, RZ, UR37 ;  /* 0x00000025ff007e24 */ /* 0x000fe6000f8e00ff */
[----:B------:R-:W-:Y:S04]  /*7f80*/  UISETP.NE.AND UP0, UPT, UR51, 0x4, UPT ;  /* 0x000000043300788c */ /* 0x000fe8000bf05270 */
[----:B------:R-:W-:Y:S03]  /*7f90*/  USEL UR51, UR51, URZ, UP0 ;  /* 0x000000ff33337287 */ /* 0x000fe60008000000 */
[----:B------:R-:W-:Y:S05]  /*7fa0*/  @P0 LEA R2, R2, UR48, 0x3 ;  /* 0x0000003002020c11 */ /* 0x000fea000f8e18ff */
[----:B------:R-:W-:Y:S05]  /*7fb0*/  @P0 VIADD R2, R2, 0x60 ;  /* 0x0000006002020836 */ /* 0x000fea0000000000 */
[----:B------:R-:W-:Y:S04]  /*7fc0*/  @P0 PRMT R0, R0, 0x654, R2 ;  /* 0x0000065400000816 */ /* 0x000fe80000000002 */
[----:B------:R2:W-:Y:S03]  /*7fd0*/  @P0 SYNCS.ARRIVE.TRANS64.RED.A1T0 RZ, [R0+URZ], RZ ;  /* 0x000000ff00ff09a7 */ /* 0x0005e600081004ff */
.L_x_125:
[----:B------:R-:W-:Y:S01]  /*7fe0*/  ISETP.NE.AND P2, PT, R78, RZ, PT ;  /* 0x000000ff4e00720c */ /* 0x000fe20003f45270 */
[----:B------:R-:W-:Y:S01]  /*7ff0*/  UIADD3 UR49, UPT, UPT, UR49, 0x4, URZ ;  /* 0x0000000431317890 */ /* 0x000fe2000fffe0ff */
[----:B------:R-:W-:Y:S01]  /*8000*/  ISETP.NE.AND P0, PT, R80, 0x2, PT ;  /* 0x000000025000780c */ /* 0x000fe20003f05270 */
[----:B-1----:R-:W-:Y:S01]  /*8010*/  IMAD.IADD R14, R29, 0x1, R62 ;  /* 0x000000011d0e7824 */ /* 0x002fe200078e023e */
[----:B------:R-:W-:Y:S01]  /*8020*/  ISETP.NE.AND P1, PT, R31, 0x4, PT ;  /* 0x000000041f00780c */ /* 0x000fe20003f25270 */
[----:B------:R-:W-:Y:S01]  /*8030*/  IMAD.IADD R15, R30, 0x1, R63 ;  /* 0x000000011e0f7824 */ /* 0x000fe200078e023f */
[----:B------:R-:W-:Y:S02]  /*8040*/  SEL R2, RZ, 0x1, P0 ;  /* 0x00000001ff027807 */ /* 0x000fe40000000000 */
[----:B--2---:R-:W-:Y:S02]  /*8050*/  SEL R0, RZ, 0x1, P1 ;  /* 0x00000001ff007807 */ /* 0x004fe40000800000 */
[----:B------:R-:W-:Y:S02]  /*8060*/  LOP3.LUT R72, R72, R2, RZ, 0x3c, !PT ;  /* 0x0000000248487212 */ /* 0x000fe400078e3cff */
[----:B------:R-:W-:Y:S02]  /*8070*/  LOP3.LUT R73, R73, R0, RZ, 0x3c, !PT ;  /* 0x0000000049497212 */ /* 0x000fe400078e3cff */
[----:B------:R-:W-:Y:S02]  /*8080*/  @P2 R2UR UR36, R71 ;  /* 0x00000000472422ca */ /* 0x000fe400000e0000 */
[----:B------:R-:W-:Y:S02]  /*8090*/  SEL R80, R80, RZ, P0 ;  /* 0x000000ff50507207 */ /* 0x000fe40000000000 */
[----:B------:R-:W-:Y:S01]  /*80a0*/  SEL R31, R31, RZ, P1 ;  /* 0x000000ff1f1f7207 */ /* 0x000fe20000800000 */
[----:B------:R-:W-:Y:S10]  /*80b0*/  @P2 BRA `(.L_x_126) ;  /* 0xffffffcc00082947 */ /* 0x000ff4000383ffff */
[----:B------:R-:W-:-:S09]  /*80c0*/  UISETP.NE.AND UP0, UPT, UR50, URZ, UPT ;  /* 0x000000ff3200728c */ /* 0x000fd2000bf05270 */
[----:B------:R-:W-:Y:S05]  /*80d0*/  BRA.U !UP0, `(.L_x_127) ;  /* 0x0000000108487547 */ /* 0x000fea000b800000 */
[----:B------:R-:W1:Y:S02]  /*80e0*/  LDCU.64 UR4, c[0x0][0x890] ;  /* 0x00011200ff0477ac */ /* 0x000e640008000a00 */
[----:B-1----:R-:W-:-:S04]  /*80f0*/  UISETP.NE.U32.AND UP0, UPT, UR4, URZ, UPT ;  /* 0x000000ff0400728c */ /* 0x002fc8000bf05070 */
[----:B------:R-:W-:-:S09]  /*8100*/  UISETP.NE.AND.EX UP0, UPT, UR5, URZ, UPT, UP0 ;  /* 0x000000ff0500728c */ /* 0x000fd2000bf05300 */
[----:B------:R-:W-:Y:S05]  /*8110*/  BRA.U UP0, `(.L_x_128) ;  /* 0x00000001000c7547 */ /* 0x000fea000b800000 */
[----:B------:R-:W-:-:S13]  /*8120*/  FSETP.NEU.AND P0, PT, R35, RZ, PT ;  /* 0x000000ff2300720b */ /* 0x000fda0003f0d000 */
[----:B------:R-:W-:Y:S05]  /*8130*/  @!P0 EXIT ;  /* 0x000000000000894d */ /* 0x000fea0003800000 */
[----:B------:R-:W-:Y:S05]  /*8140*/  BRA `(.L_x_127) ;  /* 0x00000000002c7947 */ /* 0x000fea0003800000 */
.L_x_128:
[----:B------:R-:W-:Y:S01]  /*8150*/  ISETP.NE.AND P0, PT, R79, RZ, PT ;  /* 0x000000ff4f00720c */ /* 0x000fe20003f05270 */
[----:B------:R-:W-:-:S12]  /*8160*/  BSSY.RECONVERGENT B0, `(.L_x_127) ;  /* 0x0000009000007945 */ /* 0x000fd80003800200 */
[----:B------:R-:W-:Y:S05]  /*8170*/  @P0 BRA `(.L_x_129) ;  /* 0x0000000000140947 */ /* 0x000fea0003800000 */
[----:B------:R-:W1:Y:S02]  /*8180*/  LDCU.64 UR4, c[0x0][0x888] ;  /* 0x00011100ff0477ac */ /* 0x000e640008000a00 */
[----:B-1----:R-:W-:-:S04]  /*8190*/  ISETP.NE.U32.AND P0, PT, RZ, UR4, PT ;  /* 0x00000004ff007c0c */ /* 0x002fc8000bf05070 */
[----:B------:R-:W-:-:S13]  /*81a0*/  ISETP.NE.AND.EX P0, PT, RZ, UR5, PT, P0 ;  /* 0x00000005ff007c0c */ /* 0x000fda000bf05300 */
[----:B------:R-:W-:Y:S05]  /*81b0*/  @!P0 EXIT ;  /* 0x000000000000894d */ /* 0x000fea0003800000 */
[----:B------:R-:W-:Y:S05]  /*81c0*/  BRA `(.L_x_130) ;  /* 0x0000000000087947 */ /* 0x000fea0003800000 */
.L_x_129:
[----:B------:R-:W-:-:S13]  /*81d0*/  FSETP.NEU.AND P0, PT, R35, RZ, PT ;  /* 0x000000ff2300720b */ /* 0x000fda0003f0d000 */
[----:B------:R-:W-:Y:S05]  /*81e0*/  @!P0 EXIT ;  /* 0x000000000000894d */ /* 0x000fea0003800000 */
.L_x_130:
[----:B------:R-:W-:Y:S05]  /*81f0*/  BSYNC.RECONVERGENT B0 ;  /* 0x0000000000007941 */ /* 0x000fea0003800200 */
.L_x_127:
[----:B------:R-:W-:Y:S01]  /*8200*/  ULEA UR4, UR51, UR48, 0x3 ;  /* 0x0000003033047291 */ /* 0x000fe2000f8e18ff */
[----:B------:R-:W-:-:S04]  /*8210*/  DEPBAR.LE SB0, 0x0 ;  /* 0x000080000000791a */ /* 0x000fc80000000000 */
[----:B------:R-:W-:-:S04]  /*8220*/  UIADD3 UR4, UPT, UPT, UR4, 0x60, URZ ;  /* 0x0000006004047890 */ /* 0x000fc8000fffe0ff */
[----:B------:R-:W-:-:S09]  /*8230*/  UPRMT UR4, UR37, 0x654, UR4 ;  /* 0x0000065425047896 */ /* 0x000fd20008000004 */
[----:B------:R-:W-:Y:S01]  /*8240*/  SYNCS.ARRIVE.TRANS64.RED.A1T0 RZ, [UR4], RZ ;  /* 0x000000ffffff79a7 */ /* 0x000fe20008100404 */
[----:B------:R-:W-:Y:S05]  /*8250*/  EXIT ;  /* 0x000000000000794d */ /* 0x000fea0003800000 */
.L_x_19:
[----:B--2---:R2:W1:Y:S02]  /*8260*/  SYNCS.PHASECHK.TRANS64.TRYWAIT P0, [R2+URZ+0x100], R3 ;  /* 0x00010003020075a7 */ /* 0x00446400080011ff */
[----:B-1----:R-:W-:Y:S05]  /*8270*/  @!P0 NANOSLEEP.SYNCS 0x989680 ;  /* 0x009896800000895d */ /* 0x002fea0003900000 */
[----:B------:R-:W1:Y:S02]  /*8280*/  @!P0 SYNCS.PHASECHK.TRANS64 P0, [R2+URZ+0x100], R3 ;  /* 0x00010003020085a7 */ /* 0x000e6400080010ff */
[----:B-1----:R-:W-:Y:S05]  /*8290*/  @!P0 BRA `(.L_x_19) ;  /* 0xfffffffc00f08947 */ /* 0x002fea000383ffff */
[----:B------:R-:W-:Y:S05]  /*82a0*/  BRA `(.L_x_131) ;  /* 0xffffff9000cc7947 */ /* 0x000fea000383ffff */
.L_x_22:
[----:B-1----:R-:W-:-:S07]  /*82b0*/  MOV R2, UR33 ;  /* 0x0000002100027c02 */ /* 0x002fce0008000f00 */
.L_x_132:
[----:B-1----:R1:W2:Y:S02]  /*82c0*/  SYNCS.PHASECHK.TRANS64.TRYWAIT P0, [R2+URZ+0x20], R4 ;  /* 0x00002004020075a7 */ /* 0x0022a400080011ff */
[----:B--2---:R-:W-:Y:S05]  /*82d0*/  @!P0 NANOSLEEP.SYNCS 0x989680 ;  /* 0x009896800000895d */ /* 0x004fea0003900000 */
[----:B------:R-:W2:Y:S02]  /*82e0*/  @!P0 SYNCS.PHASECHK.TRANS64 P0, [R2+URZ+0x20], R4 ;  /* 0x00002004020085a7 */ /* 0x000ea400080010ff */
[----:B--2---:R-:W-:Y:S05]  /*82f0*/  @!P0 BRA `(.L_x_132) ;  /* 0xfffffffc00f08947 */ /* 0x004fea000383ffff */
[----:B------:R-:W-:Y:S05]  /*8300*/  BRA `(.L_x_21) ;  /* 0xffffff94001c7947 */ /* 0x000fea000383ffff */
.L_x_28:
[----:B-1----:R-:W-:-:S07]  /*8310*/  MOV R2, UR17 ;  /* 0x0000001100027c02 */ /* 0x002fce0008000f00 */
.L_x_133:
[----:B-1----:R1:W2:Y:S02]  /*8320*/  SYNCS.PHASECHK.TRANS64.TRYWAIT P0, [R2+URZ+0x20], R4 ;  /* 0x00002004020075a7 */ /* 0x0022a400080011ff */
[----:B--2---:R-:W-:Y:S05]  /*8330*/  @!P0 NANOSLEEP.SYNCS 0x989680 ;  /* 0x009896800000895d */ /* 0x004fea0003900000 */
[----:B------:R-:W2:Y:S02]  /*8340*/  @!P0 SYNCS.PHASECHK.TRANS64 P0, [R2+URZ+0x20], R4 ;  /* 0x00002004020085a7 */ /* 0x000ea400080010ff */
[----:B--2---:R-:W-:Y:S05]  /*8350*/  @!P0 BRA `(.L_x_133) ;  /* 0xfffffffc00f08947 */ /* 0x004fea000383ffff */
[----:B------:R-:W-:Y:S05]  /*8360*/  BRA `(.L_x_27) ;  /* 0xffffff9400c47947 */ /* 0x000fea000383ffff */
.L_x_32:
[----:B-1----:R1:W2:Y:S02]  /*8370*/  SYNCS.PHASECHK.TRANS64.TRYWAIT P0, [R2+URZ+0x90], R3 ;  /* 0x00009003020075a7 */ /* 0x0022a400080011ff */
[----:B--2---:R-:W-:Y:S05]  /*8380*/  @!P0 NANOSLEEP.SYNCS 0x989680 ;  /* 0x009896800000895d */ /* 0x004fea0003900000 */
[----:B------:R-:W2:Y:S02]  /*8390*/  @!P0 SYNCS.PHASECHK.TRANS64 P0, [R2+URZ+0x90], R3 ;  /* 0x00009003020085a7 */ /* 0x000ea400080010ff */
[----:B--2---:R-:W-:Y:S05]  /*83a0*/  @!P0 BRA `(.L_x_32) ;  /* 0xfffffffc00f08947 */ /* 0x004fea000383ffff */
[----:B------:R-:W-:Y:S05]  /*83b0*/  BRA `(.L_x_134) ;  /* 0xffffff9800547947 */ /* 0x000fea000383ffff */
.L_x_36:
[----:B----4-:R-:W-:-:S07]  /*83c0*/  MOV R0, UR5 ;  /* 0x0000000500007c02 */ /* 0x010fce0008000f00 */
.L_x_135:
[----:B-1----:R1:W2:Y:S02]  /*83d0*/  SYNCS.PHASECHK.TRANS64.TRYWAIT P0, [R0+URZ], R2 ;  /* 0x00000002000075a7 */ /* 0x0022a400080011ff */
[----:B--2---:R-:W-:Y:S05]  /*83e0*/  @!P0 NANOSLEEP.SYNCS 0x989680 ;  /* 0x009896800000895d */ /* 0x004fea0003900000 */
[----:B------:R-:W2:Y:S02]  /*83f0*/  @!P0 SYNCS.PHASECHK.TRANS64 P0, [R0+URZ], R2 ;  /* 0x00000002000085a7 */ /* 0x000ea400080010ff */
[----:B--2---:R-:W-:Y:S05]  /*8400*/  @!P0 BRA `(.L_x_135) ;  /* 0xfffffffc00f08947 */ /* 0x004fea000383ffff */
[----:B------:R-:W-:Y:S05]  /*8410*/  BRA `(.L_x_136) ;  /* 0xffffff9c00c47947 */ /* 0x000fea000383ffff */
.L_x_37:
[----:B----4-:R-:W-:-:S07]  /*8420*/  MOV R0, UR5 ;  /* 0x0000000500007c02 */ /* 0x010fce0008000f00 */
.L_x_137:
[----:B-1----:R1:W2:Y:S02]  /*8430*/  SYNCS.PHASECHK.TRANS64.TRYWAIT P0, [R0+URZ], R3 ;  /* 0x00000003000075a7 */ /* 0x0022a400080011ff */
[----:B--2---:R-:W-:Y:S05]  /*8440*/  @!P0 NANOSLEEP.SYNCS 0x989680 ;  /* 0x009896800000895d */ /* 0x004fea0003900000 */
[----:B------:R-:W2:Y:S02]  /*8450*/  @!P0 SYNCS.PHASECHK.TRANS64 P0, [R0+URZ], R3 ;  /* 0x00000003000085a7 */ /* 0x000ea400080010ff */
[----:B--2---:R-:W-:Y:S05]  /*8460*/  @!P0 BRA `(.L_x_137) ;  /* 0xfffffffc00f08947 */ /* 0x004fea000383ffff */
[----:B------:R-:W-:Y:S05]  /*8470*/  BRA `(.L_x_138) ;  /* 0xffffff9c00d07947 */ /* 0x000fea000383ffff */
.L_x_38:
[----:B----4-:R-:W-:-:S07]  /*8480*/  MOV R0, UR5 ;  /* 0x0000000500007c02 */ /* 0x010fce0008000f00 */
.L_x_139:
[----:B-1----:R1:W2:Y:S02]  /*8490*/  SYNCS.PHASECHK.TRANS64.TRYWAIT P0, [R0+URZ], R3 ;  /* 0x00000003000075a7 */ /* 0x0022a400080011ff */
[----:B--2---:R-:W-:Y:S05]  /*84a0*/  @!P0 NANOSLEEP.SYNCS 0x989680 ;  /* 0x009896800000895d */ /* 0x004fea0003900000 */
[----:B------:R-:W2:Y:S02]  /*84b0*/  @!P0 SYNCS.PHASECHK.TRANS64 P0, [R0+URZ], R3 ;  /* 0x00000003000085a7 */ /* 0x000ea400080010ff */
[----:B--2---:R-:W-:Y:S05]  /*84c0*/  @!P0 BRA `(.L_x_139) ;  /* 0xfffffffc00f08947 */ /* 0x004fea000383ffff */
[----:B------:R-:W-:Y:S05]  /*84d0*/  BRA `(.L_x_140) ;  /* 0xffffff9c00dc7947 */ /* 0x000fea000383ffff */
.L_x_41:
[----:B-1----:R1:W2:Y:S02]  /*84e0*/  SYNCS.PHASECHK.TRANS64.TRYWAIT P0, [R0+URZ+0xf0], R4 ;  /* 0x0000f004000075a7 */ /* 0x0022a400080011ff */
[----:B--2---:R-:W-:Y:S05]  /*84f0*/  @!P0 NANOSLEEP.SYNCS 0x989680 ;  /* 0x009896800000895d */ /* 0x004fea0003900000 */
[----:B------:R-:W2:Y:S02]  /*8500*/  @!P0 SYNCS.PHASECHK.TRANS64 P0, [R0+URZ+0xf0], R4 ;  /* 0x0000f004000085a7 */ /* 0x000ea400080010ff */
[----:B--2---:R-:W-:Y:S05]  /*8510*/  @!P0 BRA `(.L_x_41) ;  /* 0xfffffffc00f08947 */ /* 0x004fea000383ffff */
[----:B------:R-:W-:Y:S05]  /*8520*/  BRA `(.L_x_141) ;  /* 0xffffffa000387947 */ /* 0x000fea000383ffff */
.L_x_42:
[----:B------:R-:W-:-:S07]  /*8530*/  MOV R0, UR5 ;  /* 0x0000000500007c02 */ /* 0x000fce0008000f00 */
.L_x_142:
[----:B-1----:R1:W2:Y:S02]  /*8540*/  SYNCS.PHASECHK.TRANS64.TRYWAIT P0, [R0+URZ+0xa0], R5 ;  /* 0x0000a005000075a7 */ /* 0x0022a400080011ff */
[----:B--2---:R-:W-:Y:S05]  /*8550*/  @!P0 NANOSLEEP.SYNCS 0x989680 ;  /* 0x009896800000895d */ /* 0x004fea0003900000 */
[----:B------:R-:W2:Y:S02]  /*8560*/  @!P0 SYNCS.PHASECHK.TRANS64 P0, [R0+URZ+0xa0], R5 ;  /* 0x0000a005000085a7 */ /* 0x000ea400080010ff */
[----:B--2---:R-:W-:Y:S05]  /*8570*/  @!P0 BRA `(.L_x_142) ;  /* 0xfffffffc00f08947 */ /* 0x004fea000383ffff */
[----:B------:R-:W-:Y:S05]  /*8580*/  BRA `(.L_x_143) ;  /* 0xffffffa000487947 */ /* 0x000fea000383ffff */
.L_x_43:
[----:B-1----:R1:W2:Y:S02]  /*8590*/  SYNCS.PHASECHK.TRANS64.TRYWAIT P1, [R0+URZ+0x90], R4 ;  /* 0x00009004000075a7 */ /* 0x0022a400080211ff */
[----:B--2---:R-:W-:Y:S05]  /*85a0*/  @!P1 NANOSLEEP.SYNCS 0x989680 ;  /* 0x009896800000995d */ /* 0x004fea0003900000 */
[----:B------:R-:W2:Y:S02]  /*85b0*/  @!P1 SYNCS.PHASECHK.TRANS64 P1, [R0+URZ+0x90], R4 ;  /* 0x00009004000095a7 */ /* 0x000ea400080210ff */
[----:B--2---:R-:W-:Y:S05]  /*85c0*/  @!P1 BRA `(.L_x_43) ;  /* 0xfffffffc00f09947 */ /* 0x004fea000383ffff */
[----:B------:R-:W-:Y:S05]  /*85d0*/  BRA `(.L_x_144) ;  /* 0xffffffa000787947 */ /* 0x000fea000383ffff */
.L_x_46:
[----:B------:R-:W-:-:S07]  /*85e0*/  MOV R0, UR5 ;  /* 0x0000000500007c02 */ /* 0x000fce0008000f00 */
.L_x_145:
[----:B-1----:R1:W2:Y:S02]  /*85f0*/  SYNCS.PHASECHK.TRANS64.TRYWAIT P0, [R0+URZ+0xa0], R2 ;  /* 0x0000a002000075a7 */ /* 0x0022a400080011ff */
[----:B--2---:R-:W-:Y:S05]  /*8600*/  @!P0 NANOSLEEP.SYNCS 0x989680 ;  /* 0x009896800000895d */ /* 0x004fea0003900000 */
[----:B------:R-:W2:Y:S02]  /*8610*/  @!P0 SYNCS.PHASECHK.TRANS64 P0, [R0+URZ+0xa0], R2 ;  /* 0x0000a002000085a7 */ /* 0x000ea400080010ff */
[----:B--2---:R-:W-:Y:S05]  /*8620*/  @!P0 BRA `(.L_x_145) ;  /* 0xfffffffc00f08947 */ /* 0x004fea000383ffff */
[----:B------:R-:W-:Y:S05]  /*8630*/  BRA `(.L_x_45) ;  /* 0xffffffa000cc7947 */ /* 0x000fea000383ffff */
.L_x_53:
[----:B-1----:R1:W2:Y:S02]  /*8640*/  SYNCS.PHASECHK.TRANS64.TRYWAIT P1, [R0+URZ+0x90], R2 ;  /* 0x00009002000075a7 */ /* 0x0022a400080211ff */
[----:B--2---:R-:W-:Y:S05]  /*8650*/  @!P1 NANOSLEEP.SYNCS 0x989680 ;  /* 0x009896800000995d */ /* 0x004fea0003900000 */
[----:B------:R-:W2:Y:S02]  /*8660*/  @!P1 SYNCS.PHASECHK.TRANS64 P1, [R0+URZ+0x90], R2 ;  /* 0x00009002000095a7 */ /* 0x000ea400080210ff */
[----:B--2---:R-:W-:Y:S05]  /*8670*/  @!P1 BRA `(.L_x_53) ;  /* 0xfffffffc00f09947 */ /* 0x004fea000383ffff */
[----:B------:R-:W-:Y:S05]  /*8680*/  BRA `(.L_x_146) ;  /* 0xffffffa8003c7947 */ /* 0x000fea000383ffff */
.L_x_54:
[----:B------:R-:W-:-:S07]  /*8690*/  MOV R2, UR7 ;  /* 0x0000000700027c02 */ /* 0x000fce0008000f00 */
.L_x_147:
[----:B-1----:R1:W2:Y:S02]  /*86a0*/  SYNCS.PHASECHK.TRANS64.TRYWAIT P0, [R2+URZ+0xd0], R0 ;  /* 0x0000d000020075a7 */ /* 0x0022a400080011ff */
[----:B--2---:R-:W-:Y:S05]  /*86b0*/  @!P0 NANOSLEEP.SYNCS 0x989680 ;  /* 0x009896800000895d */ /* 0x004fea0003900000 */
[----:B------:R-:W2:Y:S02]  /*86c0*/  @!P0 SYNCS.PHASECHK.TRANS64 P0, [R2+URZ+0xd0], R0 ;  /* 0x0000d000020085a7 */ /* 0x000ea400080010ff */
[----:B--2---:R-:W-:Y:S05]  /*86d0*/  @!P0 BRA `(.L_x_147) ;  /* 0xfffffffc00f08947 */ /* 0x004fea000383ffff */
[----:B------:R-:W-:Y:S05]  /*86e0*/  BRA `(.L_x_148) ;  /* 0xffffffa8008c7947 */ /* 0x000fea000383ffff */
.L_x_57:
[----:B------:R-:W-:Y:S07]  /*86f0*/  MOV R0, UR6 ;  /* 0x0000000600007c02 */ /* 0x000fee0008000f00 */
.L_x_149:
[----:B-1----:R1:W2:Y:S02]  /*8700*/  SYNCS.PHASECHK.TRANS64.TRYWAIT P0, [R0+URZ], R2 ;  /* 0x00000002000075a7 */ /* 0x0022a400080011ff */
[----:B--2---:R-:W-:Y:S05]  /*8710*/  @!P0 NANOSLEEP.SYNCS 0x989680 ;  /* 0x009896800000895d */ /* 0x004fea0003900000 */
[----:B------:R-:W2:Y:S02]  /*8720*/  @!P0 SYNCS.PHASECHK.TRANS64 P0, [R0+URZ], R2 ;  /* 0x00000002000085a7 */ /* 0x000ea400080010ff */
[----:B--2---:R-:W-:Y:S05]  /*8730*/  @!P0 BRA `(.L_x_149) ;  /* 0xfffffffc00f08947 */ /* 0x004fea000383ffff */
[----:B------:R-:W-:Y:S05]  /*8740*/  BRA `(.L_x_56) ;  /* 0xffffffa800a87947 */ /* 0x000fea000383ffff */
.L_x_60:
[----:B------:R-:W-:-:S07]  /*8750*/  MOV R0, UR6 ;  /* 0x0000000600007c02 */ /* 0x000fce0008000f00 */
.L_x_150:
[----:B--2---:R2:W4:Y:S02]  /*8760*/  SYNCS.PHASECHK.TRANS64.TRYWAIT P0, [R0+URZ], R2 ;  /* 0x00000002000075a7 */ /* 0x00452400080011ff */
[----:B----4-:R-:W-:Y:S05]  /*8770*/  @!P0 NANOSLEEP.SYNCS 0x989680 ;  /* 0x009896800000895d */ /* 0x010fea0003900000 */
[----:B------:R-:W4:Y:S02]  /*8780*/  @!P0 SYNCS.PHASECHK.TRANS64 P0, [R0+URZ], R2 ;  /* 0x00000002000085a7 */ /* 0x000f2400080010ff */
[----:B----4-:R-:W-:Y:S05]  /*8790*/  @!P0 BRA `(.L_x_150) ;  /* 0xfffffffc00f08947 */ /* 0x010fea000383ffff */
[----:B------:R-:W-:Y:S05]  /*87a0*/  BRA `(.L_x_151) ;  /* 0xffffffac00847947 */ /* 0x000fea000383ffff */
.L_x_61:
[----:B------:R-:W-:-:S07]  /*87b0*/  MOV R0, UR6 ;  /* 0x0000000600007c02 */ /* 0x000fce0008000f00 */
.L_x_152:
[----:B-1----:R1:W2:Y:S02]  /*87c0*/  SYNCS.PHASECHK.TRANS64.TRYWAIT P0, [R0+URZ], R3 ;  /* 0x00000003000075a7 */ /* 0x0022a400080011ff */
[----:B--2---:R-:W-:Y:S05]  /*87d0*/  @!P0 NANOSLEEP.SYNCS 0x989680 ;  /* 0x009896800000895d */ /* 0x004fea0003900000 */
[----:B------:R-:W2:Y:S02]  /*87e0*/  @!P0 SYNCS.PHASECHK.TRANS64 P0, [R0+URZ], R3 ;  /* 0x00000003000085a7 */ /* 0x000ea400080010ff */
[----:B--2---:R-:W-:Y:S05]  /*87f0*/  @!P0 BRA `(.L_x_152) ;  /* 0xfffffffc00f08947 */ /* 0x004fea000383ffff */
[----:B------:R-:W-:Y:S05]  /*8800*/  BRA `(.L_x_153) ;  /* 0xffffffac00907947 */ /* 0x000fea000383ffff */
.L_x_62:
[----:B------:R-:W-:-:S07]  /*8810*/  MOV R0, UR6 ;  /* 0x0000000600007c02 */ /* 0x000fce0008000f00 */
.L_x_154:
[----:B-1----:R1:W2:Y:S02]  /*8820*/  SYNCS.PHASECHK.TRANS64.TRYWAIT P0, [R0+URZ], R3 ;  /* 0x00000003000075a7 */ /* 0x0022a400080011ff */
[----:B--2---:R-:W-:Y:S05]  /*8830*/  @!P0 NANOSLEEP.SYNCS 0x989680 ;  /* 0x009896800000895d */ /* 0x004fea0003900000 */
[----:B------:R-:W2:Y:S02]  /*8840*/  @!P0 SYNCS.PHASECHK.TRANS64 P0, [R0+URZ], R3 ;  /* 0x00000003000085a7 */ /* 0x000ea400080010ff */
[----:B--2---:R-:W-:Y:S05]  /*8850*/  @!P0 BRA `(.L_x_154) ;  /* 0xfffffffc00f08947 */ /* 0x004fea000383ffff */
[----:B------:R-:W-:Y:S05]  /*8860*/  BRA `(.L_x_155) ;  /* 0xffffffac009c7947 */ /* 0x000fea000383ffff */
.L_x_63:
[----:B-1----:R-:W-:-:S07]  /*8870*/  MOV R0, UR7 ;  /* 0x0000000700007c02 */ /* 0x002fce0008000f00 */
.L_x_156:
[----:B-1----:R1:W2:Y:S02]  /*8880*/  SYNCS.PHASECHK.TRANS64.TRYWAIT P0, [R0+URZ], R2 ;  /* 0x00000002000075a7 */ /* 0x0022a400080011ff */
[----:B--2---:R-:W-:Y:S05]  /*8890*/  @!P0 NANOSLEEP.SYNCS 0x989680 ;  /* 0x009896800000895d */ /* 0x004fea0003900000 */
[----:B------:R-:W2:Y:S02]  /*88a0*/  @!P0 SYNCS.PHASECHK.TRANS64 P0, [R0+URZ], R2 ;  /* 0x00000002000085a7 */ /* 0x000ea400080010ff */
[----:B--2---:R-:W-:Y:S05]  /*88b0*/  @!P0 BRA `(.L_x_156) ;  /* 0xfffffffc00f08947 */ /* 0x004fea000383ffff */
[----:B------:R-:W-:Y:S05]  /*88c0*/  BRA `(.L_x_157) ;  /* 0xffffffac00a87947 */ /* 0x000fea000383ffff */
.L_x_68:
[----:B--2---:R2:W3:Y:S02]  /*88d0*/  SYNCS.PHASECHK.TRANS64.TRYWAIT P0, [R0+URZ+0x90], R2 ;  /* 0x00009002000075a7 */ /* 0x0044e400080011ff */
[----:B---3--:R-:W-:Y:S05]  /*88e0*/  @!P0 NANOSLEEP.SYNCS 0x989680 ;  /* 0x009896800000895d */ /* 0x008fea0003900000 */
[----:B------:R-:W3:Y:S02]  /*88f0*/  @!P0 SYNCS.PHASECHK.TRANS64 P0, [R0+URZ+0x90], R2 ;  /* 0x00009002000085a7 */ /* 0x000ee400080010ff */
[----:B---3--:R-:W-:Y:S05]  /*8900*/  @!P0 BRA `(.L_x_68) ;  /* 0xfffffffc00f08947 */ /* 0x008fea000383ffff */
[----:B------:R-:W-:Y:S05]  /*8910*/  BRA `(.L_x_158) ;  /* 0xffffffb000b07947 */ /* 0x000fea000383ffff */
.L_x_71:
[----:B------:R-:W-:Y:S07]  /*8920*/  MOV R0, UR7 ;  /* 0x0000000700007c02 */ /* 0x000fee0008000f00 */
.L_x_159:
[----:B--2---:R2:W3:Y:S02]  /*8930*/  SYNCS.PHASECHK.TRANS64.TRYWAIT P0, [R0+URZ+0x88], R2 ;  /* 0x00008802000075a7 */ /* 0x0044e400080011ff */
[----:B---3--:R-:W-:Y:S05]  /*8940*/  @!P0 NANOSLEEP.SYNCS 0x989680 ;  /* 0x009896800000895d */ /* 0x008fea0003900000 */
[----:B------:R-:W3:Y:S02]  /*8950*/  @!P0 SYNCS.PHASECHK.TRANS64 P0, [R0+URZ+0x88], R2 ;  /* 0x00008802000085a7 */ /* 0x000ee400080010ff */
[----:B---3--:R-:W-:Y:S05]  /*8960*/  @!P0 BRA `(.L_x_159) ;  /* 0xfffffffc00f08947 */ /* 0x008fea000383ffff */
[----:B------:R-:W-:Y:S05]  /*8970*/  BRA `(.L_x_70) ;  /* 0xffffffb400907947 */ /* 0x000fea000383ffff */
.L_x_74:
[----:B------:R-:W-:Y:S07]  /*8980*/  MOV R0, UR7 ;  /* 0x0000000700007c02 */ /* 0x000fee0008000f00 */
.L_x_160:
[----:B-1----:R1:W2:Y:S02]  /*8990*/  SYNCS.PHASECHK.TRANS64.TRYWAIT P0, [R0+URZ+0x60], R14 ;  /* 0x0000600e000075a7 */ /* 0x0022a400080011ff */
[----:B--2---:R-:W-:Y:S05]  /*89a0*/  @!P0 NANOSLEEP.SYNCS 0x989680 ;  /* 0x009896800000895d */ /* 0x004fea0003900000 */
[----:B------:R-:W2:Y:S02]  /*89b0*/  @!P0 SYNCS.PHASECHK.TRANS64 P0, [R0+URZ+0x60], R14 ;  /* 0x0000600e000085a7 */ /* 0x000ea400080010ff */
[----:B--2---:R-:W-:Y:S05]  /*89c0*/  @!P0 BRA `(.L_x_160) ;  /* 0xfffffffc00f08947 */ /* 0x004fea000383ffff */
[----:B------:R-:W-:Y:S05]  /*89d0*/  BRA `(.L_x_161) ;  /* 0xffffffb800087947 */ /* 0x000fea000383ffff */
.L_x_75:
[----:B------:R-:W-:Y:S07]  /*89e0*/  MOV R0, UR7 ;  /* 0x0000000700007c02 */ /* 0x000fee0008000f00 */
.L_x_162:
[----:B-1----:R1:W2:Y:S02]  /*89f0*/  SYNCS.PHASECHK.TRANS64.TRYWAIT P0, [R0+URZ+0x68], R14 ;  /* 0x0000680e000075a7 */ /* 0x0022a400080011ff */
[----:B--2---:R-:W-:Y:S05]  /*8a00*/  @!P0 NANOSLEEP.SYNCS 0x989680 ;  /* 0x009896800000895d */ /* 0x004fea0003900000 */
[----:B------:R-:W2:Y:S02]  /*8a10*/  @!P0 SYNCS.PHASECHK.TRANS64 P0, [R0+URZ+0x68], R14 ;  /* 0x0000680e000085a7 */ /* 0x000ea400080010ff */
[----:B--2---:R-:W-:Y:S05]  /*8a20*/  @!P0 BRA `(.L_x_162) ;  /* 0xfffffffc00f08947 */ /* 0x004fea000383ffff */
[----:B------:R-:W-:Y:S05]  /*8a30*/  BRA `(.L_x_163) ;  /* 0xffffffb800407947 */ /* 0x000fea000383ffff */
.L_x_76:
[----:B------:R-:W-:Y:S07]  /*8a40*/  MOV R0, UR7 ;  /* 0x0000000700007c02 */ /* 0x000fee0008000f00 */
.L_x_164:
[----:B-1----:R1:W2:Y:S02]  /*8a50*/  SYNCS.PHASECHK.TRANS64.TRYWAIT P0, [R0+URZ+0x70], R14 ;  /* 0x0000700e000075a7 */ /* 0x0022a400080011ff */
[----:B--2---:R-:W-:Y:S05]  /*8a60*/  @!P0 NANOSLEEP.SYNCS 0x989680 ;  /* 0x009896800000895d */ /* 0x004fea0003900000 */
[----:B------:R-:W2:Y:S02]  /*8a70*/  @!P0 SYNCS.PHASECHK.TRANS64 P0, [R0+URZ+0x70], R14 ;  /* 0x0000700e000085a7 */ /* 0x000ea400080010ff */
[----:B--2---:R-:W-:Y:S05]  /*8a80*/  @!P0 BRA `(.L_x_164) ;  /* 0xfffffffc00f08947 */ /* 0x004fea000383ffff */
[----:B------:R-:W-:Y:S05]  /*8a90*/  BRA `(.L_x_165) ;  /* 0xffffffb800847947 */ /* 0x000fea000383ffff */
.L_x_77:
[----:B------:R-:W-:Y:S07]  /*8aa0*/  MOV R0, UR7 ;  /* 0x0000000700007c02 */ /* 0x000fee0008000f00 */
.L_x_166:
[----:B-1----:R1:W2:Y:S02]  /*8ab0*/  SYNCS.PHASECHK.TRANS64.TRYWAIT P0, [R0+URZ+0x78], R14 ;  /* 0x0000780e000075a7 */ /* 0x0022a400080011ff */
[----:B--2---:R-:W-:Y:S05]  /*8ac0*/  @!P0 NANOSLEEP.SYNCS 0x989680 ;  /* 0x009896800000895d */ /* 0x004fea0003900000 */
[----:B------:R-:W2:Y:S02]  /*8ad0*/  @!P0 SYNCS.PHASECHK.TRANS64 P0, [R0+URZ+0x78], R14 ;  /* 0x0000780e000085a7 */ /* 0x000ea400080010ff */
[----:B--2---:R-:W-:Y:S05]  /*8ae0*/  @!P0 BRA `(.L_x_166) ;  /* 0xfffffffc00f08947 */ /* 0x004fea000383ffff */
[----:B------:R-:W-:Y:S05]  /*8af0*/  BRA `(.L_x_167) ;  /* 0xffffffbc00087947 */ /* 0x000fea000383ffff */
.L_x_79:
[----:B------:R-:W-:-:S07]  /*8b00*/  MOV R0, UR7 ;  /* 0x0000000700007c02 */ /* 0x000fce0008000f00 */
.L_x_168:
[----:B-1----:R1:W3:Y:S02]  /*8b10*/  SYNCS.PHASECHK.TRANS64.TRYWAIT P0, [R0+URZ+0x60], R2 ;  /* 0x00006002000075a7 */ /* 0x0022e400080011ff */
[----:B---3--:R-:W-:Y:S05]  /*8b20*/  @!P0 NANOSLEEP.SYNCS 0x989680 ;  /* 0x009896800000895d */ /* 0x008fea0003900000 */
[----:B------:R-:W3:Y:S02]  /*8b30*/  @!P0 SYNCS.PHASECHK.TRANS64 P0, [R0+URZ+0x60], R2 ;  /* 0x00006002000085a7 */ /* 0x000ee400080010ff */
[----:B---3--:R-:W-:Y:S05]  /*8b40*/  @!P0 BRA `(.L_x_168) ;  /* 0xfffffffc00f08947 */ /* 0x008fea000383ffff */
[----:B------:R-:W-:Y:S05]  /*8b50*/  BRA `(.L_x_169) ;  /* 0xffffffbc00787947 */ /* 0x000fea000383ffff */
.L_x_80:
[----:B-1----:R-:W-:-:S07]  /*8b60*/  MOV R0, UR7 ;  /* 0x0000000700007c02 */ /* 0x002fce0008000f00 */
.L_x_170:
[----:B-1----:R1:W3:Y:S02]  /*8b70*/  SYNCS.PHASECHK.TRANS64.TRYWAIT P0, [R0+URZ+0x68], R2 ;  /* 0x00006802000075a7 */ /* 0x0022e400080011ff */
[----:B---3--:R-:W-:Y:S05]  /*8b80*/  @!P0 NANOSLEEP.SYNCS 0x989680 ;  /* 0x009896800000895d */ /* 0x008fea0003900000 */
[----:B------:R-:W3:Y:S02]  /*8b90*/  @!P0 SYNCS.PHASECHK.TRANS64 P0, [R0+URZ+0x68], R2 ;  /* 0x00006802000085a7 */ /* 0x000ee400080010ff */
[----:B---3--:R-:W-:Y:S05]  /*8ba0*/  @!P0 BRA `(.L_x_170) ;  /* 0xfffffffc00f08947 */ /* 0x008fea000383ffff */
[----:B------:R-:W-:Y:S05]  /*8bb0*/  BRA `(.L_x_171) ;  /* 0xffffffbc00687947 */ /* 0x000fea000383ffff */
.L_x_81:
[----:B-1----:R-:W-:-:S07]  /*8bc0*/  MOV R0, UR7 ;  /* 0x0000000700007c02 */ /* 0x002fce0008000f00 */
.L_x_172:
[----:B-1----:R1:W3:Y:S02]  /*8bd0*/  SYNCS.PHASECHK.TRANS64.TRYWAIT P0, [R0+URZ+0x70], R2 ;  /* 0x00007002000075a7 */ /* 0x0022e400080011ff */
[----:B---3--:R-:W-:Y:S05]  /*8be0*/  @!P0 NANOSLEEP.SYNCS 0x989680 ;  /* 0x009896800000895d */ /* 0x008fea0003900000 */
[----:B------:R-:W3:Y:S02]  /*8bf0*/  @!P0 SYNCS.PHASECHK.TRANS64 P0, [R0+URZ+0x70], R2 ;  /* 0x00007002000085a7 */ /* 0x000ee400080010ff */
[----:B---3--:R-:W-:Y:S05]  /*8c00*/  @!P0 BRA `(.L_x_172) ;  /* 0xfffffffc00f08947 */ /* 0x008fea000383ffff */
[----:B------:R-:W-:Y:S05]  /*8c10*/  BRA `(.L_x_173) ;  /* 0xffffffbc00587947 */ /* 0x000fea000383ffff */
.L_x_83:
[----:B--2---:R2:W4:Y:S02]  /*8c20*/  SYNCS.PHASECHK.TRANS64.TRYWAIT P0, [R0+URZ+0x90], R2 ;  /* 0x00009002000075a7 */ /* 0x00452400080011ff */
[----:B----4-:R-:W-:Y:S05]  /*8c30*/  @!P0 NANOSLEEP.SYNCS 0x989680 ;  /* 0x009896800000895d */ /* 0x010fea0003900000 */
[----:B------:R-:W4:Y:S02]  /*8c40*/  @!P0 SYNCS.PHASECHK.TRANS64 P0, [R0+URZ+0x90], R2 ;  /* 0x00009002000085a7 */ /* 0x000f2400080010ff */
[----:B----4-:R-:W-:Y:S05]  /*8c50*/  @!P0 BRA `(.L_x_83) ;  /* 0xfffffffc00f08947 */ /* 0x010fea000383ffff */
[----:B------:R-:W-:Y:S05]  /*8c60*/  BRA `(.L_x_174) ;  /* 0xffffffc000307947 */ /* 0x000fea000383ffff */
.L_x_94:
[----:B-1----:R-:W-:Y:S04]  /*8c70*/  MOV R0, UR48 ;  /* 0x0000003000007c02 */ /* 0x002fe80008000f00 */
[----:B------:R1:W3:Y:S03]  /*8c80*/  SYNCS.PHASECHK.TRANS64.TRYWAIT P1, [R0+URZ+0x40], R3 ;  /* 0x00004003000075a7 */ /* 0x0002e600080211ff */
[----:B---3--:R-:W-:Y:S05]  /*8c90*/  @!P1 NANOSLEEP.SYNCS 0x989680 ;  /* 0x009896800000995d */ /* 0x008fea0003900000 */
[----:B------:R-:W3:Y:S02]  /*8ca0*/  @!P1 SYNCS.PHASECHK.TRANS64 P1, [R0+URZ+0x40], R3 ;  /* 0x00004003000095a7 */ /* 0x000ee400080210ff */
[----:B---3--:R-:W-:Y:S05]  /*8cb0*/  @!P1 BRA `(.L_x_94) ;  /* 0xfffffffc00ec9947 */ /* 0x008fea000383ffff */
[----:B------:R-:W-:Y:S05]  /*8cc0*/  BRA `(.L_x_93) ;  /* 0xffffffcc00687947 */ /* 0x000fea000383ffff */
.L_x_96:
[----:B-1----:R1:W2:Y:S02]  /*8cd0*/  SYNCS.PHASECHK.TRANS64.TRYWAIT P0, [R84+URZ+0xb0], R2 ;  /* 0x0000b002540075a7 */ /* 0x0022a400080011ff */
[----:B--2---:R-:W-:Y:S05]  /*8ce0*/  @!P0 NANOSLEEP.SYNCS 0x989680 ;  /* 0x009896800000895d */ /* 0x004fea0003900000 */
[----:B------:R-:W2:Y:S02]  /*8cf0*/  @!P0 SYNCS.PHASECHK.TRANS64 P0, [R84+URZ+0xb0], R2 ;  /* 0x0000b002540085a7 */ /* 0x000ea400080010ff */
[----:B--2---:R-:W-:Y:S05]  /*8d00*/  @!P0 BRA `(.L_x_96) ;  /* 0xfffffffc00f08947 */ /* 0x004fea000383ffff */
[----:B------:R-:W-:Y:S05]  /*8d10*/  BRA `(.L_x_95) ;  /* 0xffffffcc00947947 */ /* 0x000fea000383ffff */
.L_x_105:
[----:B-1----:R1:W2:Y:S02]  /*8d20*/  SYNCS.PHASECHK.TRANS64.TRYWAIT P0, [R2+URZ+0x40], R0 ;  /* 0x00004000020075a7 */ /* 0x0022a400080011ff */
[----:B--2---:R-:W-:Y:S05]  /*8d30*/  @!P0 NANOSLEEP.SYNCS 0x989680 ;  /* 0x009896800000895d */ /* 0x004fea0003900000 */
[----:B------:R-:W2:Y:S02]  /*8d40*/  @!P0 SYNCS.PHASECHK.TRANS64 P0, [R2+URZ+0x40], R0 ;  /* 0x00004000020085a7 */ /* 0x000ea400080010ff */
[----:B--2---:R-:W-:Y:S05]  /*8d50*/  @!P0 BRA `(.L_x_105) ;  /* 0xfffffffc00f08947 */ /* 0x004fea000383ffff */
[----:B------:R-:W-:Y:S05]  /*8d60*/  BRA `(.L_x_104) ;  /* 0xffffffd400b87947 */ /* 0x000fea000383ffff */
.L_x_113:
[----:B-1----:R1:W2:Y:S02]  /*8d70*/  SYNCS.PHASECHK.TRANS64.TRYWAIT P0, [R0+URZ+0x40], R5 ;  /* 0x00004005000075a7 */ /* 0x0022a400080011ff */
[----:B--2---:R-:W-:Y:S05]  /*8d80*/  @!P0 NANOSLEEP.SYNCS 0x989680 ;  /* 0x009896800000895d */ /* 0x004fea0003900000 */
[----:B------:R-:W2:Y:S02]  /*8d90*/  @!P0 SYNCS.PHASECHK.TRANS64 P0, [R0+URZ+0x40], R5 ;  /* 0x00004005000085a7 */ /* 0x000ea400080010ff */
[----:B--2---:R-:W-:Y:S05]  /*8da0*/  @!P0 BRA `(.L_x_113) ;  /* 0xfffffffc00f08947 */ /* 0x004fea000383ffff */
[----:B------:R-:W-:Y:S05]  /*8db0*/  BRA `(.L_x_112) ;  /* 0xffffffdc00fc7947 */ /* 0x000fea000383ffff */
.L_x_121:
[----:B--2---:R2:W3:Y:S02]  /*8dc0*/  SYNCS.PHASECHK.TRANS64.TRYWAIT P0, [R2+URZ+0x40], R0 ;  /* 0x00004000020075a7 */ /* 0x0044e400080011ff */
[----:B---3--:R-:W-:Y:S05]  /*8dd0*/  @!P0 NANOSLEEP.SYNCS 0x989680 ;  /* 0x009896800000895d */ /* 0x008fea0003900000 */
[----:B------:R-:W3:Y:S02]  /*8de0*/  @!P0 SYNCS.PHASECHK.TRANS64 P0, [R2+URZ+0x40], R0 ;  /* 0x00004000020085a7 */ /* 0x000ee400080010ff */
[----:B---3--:R-:W-:Y:S05]  /*8df0*/  @!P0 BRA `(.L_x_121) ;  /* 0xfffffffc00f08947 */ /* 0x008fea000383ffff */
[----:B------:R-:W-:Y:S05]  /*8e00*/  BRA `(.L_x_120) ;  /* 0xffffffe800407947 */ /* 0x000fea000383ffff */
        .weak           $__internal_0_$__cuda_sm10x_tcgen05_guardrail_trap_col_being_dealloced_not_returned_by_alloc
        .type           $__internal_0_$__cuda_sm10x_tcgen05_guardrail_trap_col_being_dealloced_not_returned_by_alloc,@function
        .size           $__internal_0_$__cuda_sm10x_tcgen05_guardrail_trap_col_being_dealloced_not_returned_by_alloc,($__internal_1_$__cuda_sm10x_tcgen05_guardrail_trap_phase_invalid_during_alloc - $__internal_0_$__cuda_sm10x_tcgen05_guardrail_trap_col_being_dealloced_not_returned_by_alloc)
$__internal_0_$__cuda_sm10x_tcgen05_guardrail_trap_col_being_dealloced_not_returned_by_alloc:
[----:B------:R-:W-:Y:S05]  /*8e10*/  BPT.TRAP 0x1 ;  /* 0x000000040000795c */ /* 0x000fea0000300000 */
[----:B------:R-:W-:-:S04]  /*8e20*/  HFMA2 R3, -RZ, RZ, 0, 0 ;  /* 0x00000000ff037431 */ /* 0x000fc800000001ff */
[----:B------:R-:W-:Y:S05]  /*8e30*/  RET.REL.NODEC R2 `(_ZN7cutlass13device_kernelINS_4gemm6kernel13GemmUniversalIN4cute5tupleIJiiiiEEENS1_10collective13CollectiveMmaINS1_35MainloopSm100TmaUmmaWarpSpecializedILi4ELi2ELi4ENS5_IJNS4_1CILi1EEESB_SB_EEEEENS5_IJNSA_ILi64EEENSA_ILi128EEENSA_ILi32EEEEEENS_10tfloat32_tENS5_IJlSB_lEEESI_SJ_NS4_8TiledMMAINS4_8MMA_AtomIJNS4_17SM100_MMA_TF32_SSISI_SI_fLi64ELi128ELNS4_4UMMA5MajorE0ELSO_0ELNSN_7ScaleInE0ELSP_0EEEEEENS4_6LayoutISC_NS5_IJNSA_ILi0EEEST_ST_EEEEENS5_IJNS4_10UnderscoreESW_SW_EEEEENS4_13SM90_TMA_LOADENS4_14ComposedLayoutINS4_7SwizzleILi3ELi4ELi3EEENS4_18smem_ptr_flag_bitsILi32EEENSS_INS5_IJNSA_ILi8EEESG_EEENS5_IJSG_SB_EEEEEEEvNS4_8identityESZ_S19_vS1A_EENS_8epilogue10collective18CollectiveEpilogueINS1C_23Sm100TmaWarpSpecializedILi4ELi2ELi16ELb1ELb0EEEJSH_NS5_IJNSS_ISE_SB_EENSS_ISG_SB_EEEEESI_SJ_SI_SJ_NS1C_6fusion15FusionCallbacksIS1G_NS1K_17LinearCombinationISI_fSI_fLNS_15FloatRoundStyleE2EEESH_S1J_JEEENS4_5SM1004TMEM4LOAD26SM100_TMEM_LOAD_16dp128b8xESZ_S19_NS4_17SM75_U32x4_LDSM_NENS4_14SM90_TMA_STOREES19_NS4_17SM90_U32x4_STSM_NENS4_39AutoVectorizingCopyWithAssumedAlignmentILi128EEEEEEvvEEEEvNT_6ParamsE) ;  /* 0xffffff7002707950 */ /* 0x000fea0003c3ffff */
        .weak           $__internal_1_$__cuda_sm10x_tcgen05_guardrail_trap_phase_invalid_during_alloc
        .type           $__internal_1_$__cuda_sm10x_tcgen05_guardrail_trap_phase_invalid_during_alloc,@function
        .size           $__internal_1_$__cuda_sm10x_tcgen05_guardrail_trap_phase_invalid_during_alloc,($__internal_2_$__cuda_sm10x_tcgen05_guardrail_trap_unallocated_columns_being_dealloced - $__internal_1_$__cuda_sm10x_tcgen05_guardrail_trap_phase_invalid_during_alloc)
$__internal_1_$__cuda_sm10x_tcgen05_guardrail_trap_phase_invalid_during_alloc:
[----:B------:R-:W-:Y:S05]  /*8e40*/  BPT.TRAP 0x1 ;  /* 0x000000040000795c */ /* 0x000fea0000300000 */
[----:B------:R-:W-:-:S04]  /*8e50*/  MOV R3, 0x0 ;  /* 0x0000000000037802 */ /* 0x000fc80000000f00 */
[----:B------:R-:W-:Y:S05]  /*8e60*/  RET.REL.NODEC R2 `(_ZN7cutlass13device_kernelINS_4gemm6kernel13GemmUniversalIN4cute5tupleIJiiiiEEENS1_10collective13CollectiveMmaINS1_35MainloopSm100TmaUmmaWarpSpecializedILi4ELi2ELi4ENS5_IJNS4_1CILi1EEESB_SB_EEEEENS5_IJNSA_ILi64EEENSA_ILi128EEENSA_ILi32EEEEEENS_10tfloat32_tENS5_IJlSB_lEEESI_SJ_NS4_8TiledMMAINS4_8MMA_AtomIJNS4_17SM100_MMA_TF32_SSISI_SI_fLi64ELi128ELNS4_4UMMA5MajorE0ELSO_0ELNSN_7ScaleInE0ELSP_0EEEEEENS4_6LayoutISC_NS5_IJNSA_ILi0EEEST_ST_EEEEENS5_IJNS4_10UnderscoreESW_SW_EEEEENS4_13SM90_TMA_LOADENS4_14ComposedLayoutINS4_7SwizzleILi3ELi4ELi3EEENS4_18smem_ptr_flag_bitsILi32EEENSS_INS5_IJNSA_ILi8EEESG_EEENS5_IJSG_SB_EEEEEEEvNS4_8identityESZ_S19_vS1A_EENS_8epilogue10collective18CollectiveEpilogueINS1C_23Sm100TmaWarpSpecializedILi4ELi2ELi16ELb1ELb0EEEJSH_NS5_IJNSS_ISE_SB_EENSS_ISG_SB_EEEEESI_SJ_SI_SJ_NS1C_6fusion15FusionCallbacksIS1G_NS1K_17LinearCombinationISI_fSI_fLNS_15FloatRoundStyleE2EEESH_S1J_JEEENS4_5SM1004TMEM4LOAD26SM100_TMEM_LOAD_16dp128b8xESZ_S19_NS4_17SM75_U32x4_LDSM_NENS4_14SM90_TMA_STOREES19_NS4_17SM90_U32x4_STSM_NENS4_39AutoVectorizingCopyWithAssumedAlignmentILi128EEEEEEvvEEEEvNT_6ParamsE) ;  /* 0xffffff7002647950 */ /* 0x000fea0003c3ffff */
        .weak           $__internal_2_$__cuda_sm10x_tcgen05_guardrail_trap_unallocated_columns_being_dealloced
        .type           $__internal_2_$__cuda_sm10x_tcgen05_guardrail_trap_unallocated_columns_being_dealloced,@function
        .size           $__internal_2_$__cuda_sm10x_tcgen05_guardrail_trap_unallocated_columns_being_dealloced,(.L_x_176 - $__internal_2_$__cuda_sm10x_tcgen05_guardrail_trap_unallocated_columns_being_dealloced)
$__internal_2_$__cuda_sm10x_tcgen05_guardrail_trap_unallocated_columns_being_dealloced:
[----:B------:R-:W-:Y:S05]  /*8e70*/  BPT.TRAP 0x1 ;  /* 0x000000040000795c */ /* 0x000fea0000300000 */
[----:B------:R-:W-:-:S04]  /*8e80*/  HFMA2 R3, -RZ, RZ, 0, 0 ;  /* 0x00000000ff037431 */ /* 0x000fc800000001ff */
[----:B------:R-:W-:Y:S05]  /*8e90*/  RET.REL.NODEC R2 `(_ZN7cutlass13device_kernelINS_4gemm6kernel13GemmUniversalIN4cute5tupleIJiiiiEEENS1_10collective13CollectiveMmaINS1_35MainloopSm100TmaUmmaWarpSpecializedILi4ELi2ELi4ENS5_IJNS4_1CILi1EEESB_SB_EEEEENS5_IJNSA_ILi64EEENSA_ILi128EEENSA_ILi32EEEEEENS_10tfloat32_tENS5_IJlSB_lEEESI_SJ_NS4_8TiledMMAINS4_8MMA_AtomIJNS4_17SM100_MMA_TF32_SSISI_SI_fLi64ELi128ELNS4_4UMMA5MajorE0ELSO_0ELNSN_7ScaleInE0ELSP_0EEEEEENS4_6LayoutISC_NS5_IJNSA_ILi0EEEST_ST_EEEEENS5_IJNS4_10UnderscoreESW_SW_EEEEENS4_13SM90_TMA_LOADENS4_14ComposedLayoutINS4_7SwizzleILi3ELi4ELi3EEENS4_18smem_ptr_flag_bitsILi32EEENSS_INS5_IJNSA_ILi8EEESG_EEENS5_IJSG_SB_EEEEEEEvNS4_8identityESZ_S19_vS1A_EENS_8epilogue10collective18CollectiveEpilogueINS1C_23Sm100TmaWarpSpecializedILi4ELi2ELi16ELb1ELb0EEEJSH_NS5_IJNSS_ISE_SB_EENSS_ISG_SB_EEEEESI_SJ_SI_SJ_NS1C_6fusion15FusionCallbacksIS1G_NS1K_17LinearCombinationISI_fSI_fLNS_15FloatRoundStyleE2EEESH_S1J_JEEENS4_5SM1004TMEM4LOAD26SM100_TMEM_LOAD_16dp128b8xESZ_S19_NS4_17SM75_U32x4_LDSM_NENS4_14SM90_TMA_STOREES19_NS4_17SM90_U32x4_STSM_NENS4_39AutoVectorizingCopyWithAssumedAlignmentILi128EEEEEEvvEEEEvNT_6ParamsE) ;  /* 0xffffff7002587950 */ /* 0x000fea0003c3ffff */
.L_x_175:
[----:B------:R-:W-:-:S00]  /*8ea0*/  BRA `(.L_x_175) ;  /* 0xfffffffc00fc7947 */ /* 0x000fc0000383ffff */
[----:B------:R-:W-:-:S00]  /*8eb0*/  NOP ;  /* 0x0000000000007918 */ /* 0x000fc00000000000 */
        /* <DEDUP_REMOVED lines=12> */
.L_x_176:


//--------------------- .nv.global.init           --------------------------
	.section	.nv.global.init,"aw",@progbits
.nv.global.init:
	.type		$str$27,@object
	.size		$str$27,($str$28 - $str$27)
$str$27:
        /*0000*/ 	.byte	0x28, 0x61, 0x64, 0x64, 0x72, 0x65, 0x73, 0x73, 0x20, 0x26, 0x20, 0x6d, 0x61, 0x73, 0x6b, 0x29
        /*0010*/ 	.byte	0x20, 0x3d, 0x3d, 0x20, 0x30, 0x00
	.type		$str$28,@object
	.size		$str$28,($str$26 - $str$28)
$str$28:
        /*0016*/ 	.byte	0x2f, 0x74, 0x6d, 0x70, 0x2f, 0x63, 0x75, 0x74, 0x6c, 0x61, 0x73, 0x73, 0x5f, 0x73, 0x77, 0x65
        /*0026*/ 	.byte	0x65, 0x70, 0x5f, 0x73, 0x72, 0x63, 0x2f, 0x69, 0x6e, 0x63, 0x6c, 0x75, 0x64, 0x65, 0x2f, 0x63
        /*0036*/ 	.byte	0x75, 0x74, 0x65, 0x2f, 0x70, 0x6f, 0x69, 0x6e, 0x74, 0x65, 0x72, 0x5f, 0x66, 0x6c, 0x61, 0x67
        /*0046*/ 	.byte	0x67, 0x65, 0x64, 0x2e, 0x68, 0x70, 0x70, 0x00
	.type		$str$26,@object
	.size		$str$26,($str$25 - $str$26)
$str$26:
        /*004e*/ 	.byte	0x2f, 0x74, 0x6d, 0x70, 0x2f, 0x63, 0x75, 0x74, 0x6c, 0x61, 0x73, 0x73, 0x5f, 0x73, 0x77, 0x65
        /*005e*/ 	.byte	0x65, 0x70, 0x5f, 0x73, 0x72, 0x63, 0x2f, 0x69, 0x6e, 0x63, 0x6c, 0x75, 0x64, 0x65, 0x2f, 0x63
        /*006e*/ 	.byte	0x75, 0x74, 0x65, 0x2f, 0x61, 0x74, 0x6f, 0x6d, 0x2f, 0x63, 0x6f, 0x70, 0x79, 0x5f, 0x74, 0x72
        /*007e*/ 	.byte	0x61, 0x69, 0x74, 0x73, 0x5f, 0x73, 0x6d, 0x31, 0x30, 0x30, 0x2e, 0x68, 0x70, 0x70, 0x00
	.type		$str$25,@object
	.size		$str$25,(__unnamed_1 - $str$25)
$str$25:
        /*008d*/ 	.byte	0x28, 0x28, 0x75, 0x69, 0x6e, 0x74, 0x33, 0x32, 0x5f, 0x74, 0x28, 0x74, 0x68, 0x72, 0x65, 0x61
        /*009d*/ 	.byte	0x64, 0x49, 0x64, 0x78, 0x2e, 0x78, 0x29, 0x20, 0x2f, 0x20, 0x33, 0x32, 0x29, 0x20, 0x25, 0x20
        /*00ad*/ 	.byte	0x34, 0x29, 0x20, 0x3d, 0x3d, 0x20, 0x28, 0x28, 0x28, 0x74, 0x6d, 0x65, 0x6d, 0x5f, 0x61, 0x64
        /*00bd*/ 	.byte	0x64, 0x72, 0x20, 0x3e, 0x3e, 0x20, 0x31, 0x36, 0x29, 0x20, 0x2f, 0x20, 0x33, 0x32, 0x29, 0x20
        /*00cd*/ 	.byte	0x25, 0x20, 0x34, 0x29, 0x00
	.type		__unnamed_1,@object
	.size		__unnamed_1,(__unnamed_2 - __unnamed_1)
__unnamed_1:
        /*00d2*/ 	.byte	0x61, 0x75, 0x74, 0x6f, 0x20, 0x63, 0x75, 0x74, 0x65, 0x3a, 0x3a, 0x61, 0x73, 0x5f, 0x70, 0x6f
        /* <DEDUP_REMOVED lines=24> */
        /*0262*/ 	.byte	0x30, 0x34, 0x38, 0x3e, 0x3e, 0x3e, 0x3e, 0x5d, 0x00
	.type		__unnamed_2,@object
	.size		__unnamed_2,(.L_2 - __unnamed_2)
__unnamed_2:
        /* <DEDUP_REMOVED lines=45> */
        /*053b*/ 	.byte	0x3e, 0x3e, 0x3e, 0x5d, 0x00
.L_2:


//--------------------- .nv.shared._ZN7cutlass13device_kernelINS_4gemm6kernel13GemmUniversalIN4cute5tupleIJiiiiEEENS1_10collective13CollectiveMmaINS1_35MainloopSm100TmaUmmaWarpSpecializedILi4ELi2ELi4ENS5_IJNS4_1CILi1EEESB_SB_EEEEENS5_IJNSA_ILi64EEENSA_ILi128EEENSA_ILi32EEEEEENS_10tfloat32_tENS5_IJlSB_lEEESI_SJ_NS4_8TiledMMAINS4_8MMA_AtomIJNS4_17SM100_MMA_TF32_SSISI_SI_fLi64ELi128ELNS4_4UMMA5MajorE0ELSO_0ELNSN_7ScaleInE0ELSP_0EEEEEENS4_6LayoutISC_NS5_IJNSA_ILi0EEEST_ST_EEEEENS5_IJNS4_10UnderscoreESW_SW_EEEEENS4_13SM90_TMA_LOADENS4_14ComposedLayoutINS4_7SwizzleILi3ELi4ELi3EEENS4_18smem_ptr_flag_bitsILi32EEENSS_INS5_IJNSA_ILi8EEESG_EEENS5_IJSG_SB_EEEEEEEvNS4_8identityESZ_S19_vS1A_EENS_8epilogue10collective18CollectiveEpilogueINS1C_23Sm100TmaWarpSpecializedILi4ELi2ELi16ELb1ELb0EEEJSH_NS5_IJNSS_ISE_SB_EENSS_ISG_SB_EEEEESI_SJ_SI_SJ_NS1C_6fusion15FusionCallbacksIS1G_NS1K_17LinearCombinationISI_fSI_fLNS_15FloatRoundStyleE2EEESH_S1J_JEEENS4_5SM1004TMEM4LOAD26SM100_TMEM_LOAD_16dp128b8xESZ_S19_NS4_17SM75_U32x4_LDSM_NENS4_14SM90_TMA_STOREES19_NS4_17SM90_U32x4_STSM_NENS4_39AutoVectorizingCopyWithAssumedAlignmentILi128EEEEEEvvEEEEvNT_6ParamsE --------------------------
	.section	.nv.shared._ZN7cutlass13device_kernelINS_4gemm6kernel13GemmUniversalIN4cute5tupleIJiiiiEEENS1_10collective13CollectiveMmaINS1_35MainloopSm100TmaUmmaWarpSpecializedILi4ELi2ELi4ENS5_IJNS4_1CILi1EEESB_SB_EEEEENS5_IJNSA_ILi64EEENSA_ILi128EEENSA_ILi32EEEEEENS_10tfloat32_tENS5_IJlSB_lEEESI_SJ_NS4_8TiledMMAINS4_8MMA_AtomIJNS4_17SM100_MMA_TF32_SSISI_SI_fLi64ELi128ELNS4_4UMMA5MajorE0ELSO_0ELNSN_7ScaleInE0ELSP_0EEEEEENS4_6LayoutISC_NS5_IJNSA_ILi0EEEST_ST_EEEEENS5_IJNS4_10UnderscoreESW_SW_EEEEENS4_13SM90_TMA_LOADENS4_14ComposedLayoutINS4_7SwizzleILi3ELi4ELi3EEENS4_18smem_ptr_flag_bitsILi32EEENSS_INS5_IJNSA_ILi8EEESG_EEENS5_IJSG_SB_EEEEEEEvNS4_8identityESZ_S19_vS1A_EENS_8epilogue10collective18CollectiveEpilogueINS1C_23Sm100TmaWarpSpecializedILi4ELi2ELi16ELb1ELb0EEEJSH_NS5_IJNSS_ISE_SB_EENSS_ISG_SB_EEEEESI_SJ_SI_SJ_NS1C_6fusion15FusionCallbacksIS1G_NS1K_17LinearCombinationISI_fSI_fLNS_15FloatRoundStyleE2EEESH_S1J_JEEENS4_5SM1004TMEM4LOAD26SM100_TMEM_LOAD_16dp128b8xESZ_S19_NS4_17SM75_U32x4_LDSM_NENS4_14SM90_TMA_STOREES19_NS4_17SM90_U32x4_STSM_NENS4_39AutoVectorizingCopyWithAssumedAlignmentILi128EEEEEEvvEEEEvNT_6ParamsE,"aw",@nobits
	.sectionflags	@""
	.align	16
	.zero		1024


//--------------------- .nv.shared.reserved.0     --------------------------
	.section	.nv.shared.reserved.0,"aw",@nobits
	.weak		__nv_reservedSMEM_offset_0_alias
	.size		__nv_reservedSMEM_offset_0_alias, 0, 64
	.other		__nv_reservedSMEM_offset_0_alias,@"STO_CUDA_RESERVED_SHARED STV_DEFAULT"
__nv_reservedSMEM_offset_0_alias:
	.zero		0
.nv.shared.reserved.0:
	.zero		64
	.weak		__nv_reservedSMEM_tcgen05_partition
	.type		__nv_reservedSMEM_tcgen05_partition,@object
	.size		__nv_reservedSMEM_tcgen05_partition,(.L_0 - __nv_reservedSMEM_tcgen05_partition)
__nv_reservedSMEM_tcgen05_partition:
	.zero		32
.L_0:


//--------------------- .nv.global                --------------------------
	.section	.nv.global,"aw",@nobits
.nv.global:
	.type		_ZN40_INTERNAL_8691ea32_4_k_cu_e5aec95f_256734cute1_E,@object
	.size		_ZN40_INTERNAL_8691ea32_4_k_cu_e5aec95f_256734cute1_E,(_ZN40_INTERNAL_8691ea32_4_k_cu_e5aec95f_256734cuda3std3__45__cpo6cbeginE - _ZN40_INTERNAL_8691ea32_4_k_cu_e5aec95f_256734cute1_E)
_ZN40_INTERNAL_8691ea32_4_k_cu_e5aec95f_256734cute1_E:
	.zero		1
	.type		_ZN40_INTERNAL_8691ea32_4_k_cu_e5aec95f_256734cuda3std3__45__cpo6cbeginE,@object
	.size		_ZN40_INTERNAL_8691ea32_4_k_cu_e5aec95f_256734cuda3std3__45__cpo6cbeginE,(_ZN40_INTERNAL_8691ea32_4_k_cu_e5aec95f_256734cuda3std3__48in_placeE - _ZN40_INTERNAL_8691ea32_4_k_cu_e5aec95f_256734cuda3std3__45__cpo6cbeginE)
_ZN40_INTERNAL_8691ea32_4_k_cu_e5aec95f_256734cuda3std3__45__cpo6cbeginE:
	.zero		1
	.type		_ZN40_INTERNAL_8691ea32_4_k_cu_e5aec95f_256734cuda3std3__48in_placeE,@object
	.size		_ZN40_INTERNAL_8691ea32_4_k_cu_e5aec95f_256734cuda3std3__48in_placeE,(_ZN40_INTERNAL_8691ea32_4_k_cu_e5aec95f_256734cuda3std6ranges3__45__cpo9iter_moveE - _ZN40_INTERNAL_8691ea32_4_k_cu_e5aec95f_256734cuda3std3__48in_placeE)
_ZN40_INTERNAL_8691ea32_4_k_cu_e5aec95f_256734cuda3std3__48in_placeE:
	.zero		1
	.type		_ZN40_INTERNAL_8691ea32_4_k_cu_e5aec95f_256734cuda3std6ranges3__45__cpo9iter_moveE,@object
	.size		_ZN40_INTERNAL_8691ea32_4_k_cu_e5aec95f_256734cuda3std6ranges3__45__cpo9iter_moveE,(_ZN40_INTERNAL_8691ea32_4_k_cu_e5aec95f_256734cuda3std3__45__cpo5beginE - _ZN40_INTERNAL_8691ea32_4_k_cu_e5aec95f_256734cuda3std6ranges3__45__cpo9iter_moveE)
_ZN40_INTERNAL_8691ea32_4_k_cu_e5aec95f_256734cuda3std6ranges3__45__cpo9iter_moveE:
	.zero		1
	.type		_ZN40_INTERNAL_8691ea32_4_k_cu_e5aec95f_256734cuda3std3__45__cpo5beginE,@object
	.size		_ZN40_INTERNAL_8691ea32_4_k_cu_e5aec95f_256734cuda3std3__45__cpo5beginE,(_ZN40_INTERNAL_8691ea32_4_k_cu_e5aec95f_256734cuda3std3__442_GLOBAL__N__8691ea32_4_k_cu_e5aec95f_256736ignoreE - _ZN40_INTERNAL_8691ea32_4_k_cu_e5aec95f_256734cuda3std3__45__cpo5beginE)
_ZN40_INTERNAL_8691ea32_4_k_cu_e5aec95f_256734cuda3std3__45__cpo5beginE:
	.zero		1
	.type		_ZN40_INTERNAL_8691ea32_4_k_cu_e5aec95f_256734cuda3std3__442_GLOBAL__N__8691ea32_4_k_cu_e5aec95f_256736ignoreE,@object
	.size		_ZN40_INTERNAL_8691ea32_4_k_cu_e5aec95f_256734cuda3std3__442_GLOBAL__N__8691ea32_4_k_cu_e5aec95f_256736ignoreE,(_ZN40_INTERNAL_8691ea32_4_k_cu_e5aec95f_256734cute7productE - _ZN40_INTERNAL_8691ea32_4_k_cu_e5aec95f_256734cuda3std3__442_GLOBAL__N__8691ea32_4_k_cu_e5aec95f_256736ignoreE)
_ZN40_INTERNAL_8691ea32_4_k_cu_e5aec95f_256734cuda3std3__442_GLOBAL__N__8691ea32_4_k_cu_e5aec95f_256736ignoreE:
	.zero		1
	.type		_ZN40_INTERNAL_8691ea32_4_k_cu_e5aec95f_256734cute7productE,@object
	.size		_ZN40_INTERNAL_8691ea32_4_k_cu_e5aec95f_256734cute7productE,(_ZN40_INTERNAL_8691ea32_4_k_cu_e5aec95f_256734cuda3std3__45__cpo3endE - _ZN40_INTERNAL_8691ea32_4_k_cu_e5aec95f_256734cute7productE)
_ZN40_INTERNAL_8691ea32_4_k_cu_e5aec95f_256734cute7productE:
	.zero		1
	.type		_ZN40_INTERNAL_8691ea32_4_k_cu_e5aec95f_256734cuda3std3__45__cpo3endE,@object
	.size		_ZN40_INTERNAL_8691ea32_4_k_cu_e5aec95f_256734cuda3std3__45__cpo3endE,(_ZN40_INTERNAL_8691ea32_4_k_cu_e5aec95f_256734cuda3std3__419piecewise_constructE - _ZN40_INTERNAL_8691ea32_4_k_cu_e5aec95f_256734cuda3std3__45__cpo3endE)
_ZN40_INTERNAL_8691ea32_4_k_cu_e5aec95f_256734cuda3std3__45__cpo3endE:
	.zero		1
	.type		_ZN40_INTERNAL_8691ea32_4_k_cu_e5aec95f_256734cuda3std3__419piecewise_constructE,@object
	.size		_ZN40_INTERNAL_8691ea32_4_k_cu_e5aec95f_256734cuda3std3__419piecewise_constructE,(_ZN40_INTERNAL_8691ea32_4_k_cu_e5aec95f_256734cuda3std3__45__cpo4cendE - _ZN40_INTERNAL_8691ea32_4_k_cu_e5aec95f_256734cuda3std3__419piecewise_constructE)
_ZN40_INTERNAL_8691ea32_4_k_cu_e5aec95f_256734cuda3std3__419piecewise_constructE:
	.zero		1
	.type		_ZN40_INTERNAL_8691ea32_4_k_cu_e5aec95f_256734cuda3std3__45__cpo4cendE,@object
	.size		_ZN40_INTERNAL_8691ea32_4_k_cu_e5aec95f_256734cuda3std3__45__cpo4cendE,(_ZN40_INTERNAL_8691ea32_4_k_cu_e5aec95f_256734cuda3std6ranges3__45__cpo4swapE - _ZN40_INTERNAL_8691ea32_4_k_cu_e5aec95f_256734cuda3std3__45__cpo4cendE)
_ZN40_INTERNAL_8691ea32_4_k_cu_e5aec95f_256734cuda3std3__45__cpo4cendE:
	.zero		1
	.type		_ZN40_INTERNAL_8691ea32_4_k_cu_e5aec95f_256734cuda3std6ranges3__45__cpo4swapE,@object
	.size		_ZN40_INTERNAL_8691ea32_4_k_cu_e5aec95f_256734cuda3std6ranges3__45__cpo4swapE,(.L_10 - _ZN40_INTERNAL_8691ea32_4_k_cu_e5aec95f_256734cuda3std6ranges3__45__cpo4swapE)
_ZN40_INTERNAL_8691ea32_4_k_cu_e5aec95f_256734cuda3std6ranges3__45__cpo4swapE:
	.zero		1
.L_10:


//--------------------- .nv.constant0._ZN7cutlass13device_kernelINS_4gemm6kernel13GemmUniversalIN4cute5tupleIJiiiiEEENS1_10collective13CollectiveMmaINS1_35MainloopSm100TmaUmmaWarpSpecializedILi4ELi2ELi4ENS5_IJNS4_1CILi1EEESB_SB_EEEEENS5_IJNSA_ILi64EEENSA_ILi128EEENSA_ILi32EEEEEENS_10tfloat32_tENS5_IJlSB_lEEESI_SJ_NS4_8TiledMMAINS4_8MMA_AtomIJNS4_17SM100_MMA_TF32_SSISI_SI_fLi64ELi128ELNS4_4UMMA5MajorE0ELSO_0ELNSN_7ScaleInE0ELSP_0EEEEEENS4_6LayoutISC_NS5_IJNSA_ILi0EEEST_ST_EEEEENS5_IJNS4_10UnderscoreESW_SW_EEEEENS4_13SM90_TMA_LOADENS4_14ComposedLayoutINS4_7SwizzleILi3ELi4ELi3EEENS4_18smem_ptr_flag_bitsILi32EEENSS_INS5_IJNSA_ILi8EEESG_EEENS5_IJSG_SB_EEEEEEEvNS4_8identityESZ_S19_vS1A_EENS_8epilogue10collective18CollectiveEpilogueINS1C_23Sm100TmaWarpSpecializedILi4ELi2ELi16ELb1ELb0EEEJSH_NS5_IJNSS_ISE_SB_EENSS_ISG_SB_EEEEESI_SJ_SI_SJ_NS1C_6fusion15FusionCallbacksIS1G_NS1K_17LinearCombinationISI_fSI_fLNS_15FloatRoundStyleE2EEESH_S1J_JEEENS4_5SM1004TMEM4LOAD26SM100_TMEM_LOAD_16dp128b8xESZ_S19_NS4_17SM75_U32x4_LDSM_NENS4_14SM90_TMA_STOREES19_NS4_17SM90_U32x4_STSM_NENS4_39AutoVectorizingCopyWithAssumedAlignmentILi128EEEEEEvvEEEEvNT_6ParamsE --------------------------
	.section	.nv.constant0._ZN7cutlass13device_kernelINS_4gemm6kernel13GemmUniversalIN4cute5tupleIJiiiiEEENS1_10collective13CollectiveMmaINS1_35MainloopSm100TmaUmmaWarpSpecializedILi4ELi2ELi4ENS5_IJNS4_1CILi1EEESB_SB_EEEEENS5_IJNSA_ILi64EEENSA_ILi128EEENSA_ILi32EEEEEENS_10tfloat32_tENS5_IJlSB_lEEESI_SJ_NS4_8TiledMMAINS4_8MMA_AtomIJNS4_17SM100_MMA_TF32_SSISI_SI_fLi64ELi128ELNS4_4UMMA5MajorE0ELSO_0ELNSN_7ScaleInE0ELSP_0EEEEEENS4_6LayoutISC_NS5_IJNSA_ILi0EEEST_ST_EEEEENS5_IJNS4_10UnderscoreESW_SW_EEEEENS4_13SM90_TMA_LOADENS4_14ComposedLayoutINS4_7SwizzleILi3ELi4ELi3EEENS4_18smem_ptr_flag_bitsILi32EEENSS_INS5_IJNSA_ILi8EEESG_EEENS5_IJSG_SB_EEEEEEEvNS4_8identityESZ_S19_vS1A_EENS_8epilogue10collective18CollectiveEpilogueINS1C_23Sm100TmaWarpSpecializedILi4ELi2ELi16ELb1ELb0EEEJSH_NS5_IJNSS_ISE_SB_EENSS_ISG_SB_EEEEESI_SJ_SI_SJ_NS1C_6fusion15FusionCallbacksIS1G_NS1K_17LinearCombinationISI_fSI_fLNS_15FloatRoundStyleE2EEESH_S1J_JEEENS4_5SM1004TMEM4LOAD26SM100_TMEM_LOAD_16dp128b8xESZ_S19_NS4_17SM75_U32x4_LDSM_NENS4_14SM90_TMA_STOREES19_NS4_17SM90_U32x4_STSM_NENS4_39AutoVectorizingCopyWithAssumedAlignmentILi128EEEEEEvvEEEEvNT_6ParamsE,"a",@progbits
	.sectionflags	@""
	.align	4
.nv.constant0._ZN7cutlass13device_kernelINS_4gemm6kernel13GemmUniversalIN4cute5tupleIJiiiiEEENS1_10collective13CollectiveMmaINS1_35MainloopSm100TmaUmmaWarpSpecializedILi4ELi2ELi4ENS5_IJNS4_1CILi1EEESB_SB_EEEEENS5_IJNSA_ILi64EEENSA_ILi128EEENSA_ILi32EEEEEENS_10tfloat32_tENS5_IJlSB_lEEESI_SJ_NS4_8TiledMMAINS4_8MMA_AtomIJNS4_17SM100_MMA_TF32_SSISI_SI_fLi64ELi128ELNS4_4UMMA5MajorE0ELSO_0ELNSN_7ScaleInE0ELSP_0EEEEEENS4_6LayoutISC_NS5_IJNSA_ILi0EEEST_ST_EEEEENS5_IJNS4_10UnderscoreESW_SW_EEEEENS4_13SM90_TMA_LOADENS4_14ComposedLayoutINS4_7SwizzleILi3ELi4ELi3EEENS4_18smem_ptr_flag_bitsILi32EEENSS_INS5_IJNSA_ILi8EEESG_EEENS5_IJSG_SB_EEEEEEEvNS4_8identityESZ_S19_vS1A_EENS_8epilogue10collective18CollectiveEpilogueINS1C_23Sm100TmaWarpSpecializedILi4ELi2ELi16ELb1ELb0EEEJSH_NS5_IJNSS_ISE_SB_EENSS_ISG_SB_EEEEESI_SJ_SI_SJ_NS1C_6fusion15FusionCallbacksIS1G_NS1K_17LinearCombinationISI_fSI_fLNS_15FloatRoundStyleE2EEESH_S1J_JEEENS4_5SM1004TMEM4LOAD26SM100_TMEM_LOAD_16dp128b8xESZ_S19_NS4_17SM75_U32x4_LDSM_NENS4_14SM90_TMA_STOREES19_NS4_17SM90_U32x4_STSM_NENS4_39AutoVectorizingCopyWithAssumedAlignmentILi128EEEEEEvvEEEEvNT_6ParamsE:
	.zero		2944


//--------------------- SYMBOLS --------------------------

	.type		.nv.reservedSmem.offset0,@object
	.size		.nv.reservedSmem.offset0,0x4
	.type		.nv.reservedSmem.cap,@object
	.size		.nv.reservedSmem.cap,0x4
	.type		__assertfail,@function
